def gluon_wgmma(
    a_ptr,
    b_ptr,
    c_ptr,
    M,
    N,
    K,
    stride_am,
    stride_bk,
    stride_cm,
    BLOCK_M: gl.constexpr,
    BLOCK_N: gl.constexpr,
    BLOCK_K: gl.constexpr,
    DTYPE: gl.constexpr,
    A_LAYOUT: gl.constexpr,
    B_LAYOUT: gl.constexpr,
    C_LAYOUT: gl.constexpr,
    B_SHAPE: gl.constexpr,
    TRANS_B: gl.constexpr,
    NUM_BUFFERS: gl.constexpr,
    NUM_WARPS: gl.constexpr,
):
    a_desc = tma.make_tensor_descriptor(
        a_ptr, [M, K], [stride_am, 1], [BLOCK_M, BLOCK_K], A_LAYOUT
    )
    b_desc = tma.make_tensor_descriptor(
        b_ptr,
        [N, K] if TRANS_B else [K, N],
        [stride_bk, 1],
        B_SHAPE,
        B_LAYOUT,
    )
    c_desc = tma.make_tensor_descriptor(
        c_ptr, [M, N], [stride_cm, 1], [BLOCK_M, BLOCK_N], C_LAYOUT
    )

    a_bufs = gl.allocate_shared_memory(
        DTYPE, [NUM_BUFFERS, BLOCK_M, BLOCK_K], A_LAYOUT
    )
    b_bufs = gl.allocate_shared_memory(DTYPE, [NUM_BUFFERS] + B_SHAPE, B_LAYOUT)

    pid_m = gl.program_id(0)
    pid_n = gl.program_id(1)
    off_m = pid_m * BLOCK_M
    off_n = pid_n * BLOCK_N

    mma_layout: gl.constexpr = pick_wgmma_layout(DTYPE, BLOCK_M, BLOCK_N, NUM_WARPS)
    acc = warpgroup_mma_init(
        gl.zeros((BLOCK_M, BLOCK_N), dtype=gl.float32, layout=mma_layout)
    )

    bars = gl.allocate_shared_memory(
        gl.int64, [NUM_BUFFERS, 1], mbarrier.MBarrierLayout()
    )
    for i in gl.static_range(NUM_BUFFERS):
        mbarrier.init(bars.index(i), count=1)
    idx = 0
    phase = 0

    for k in range(0, K, BLOCK_K):
        a = a_bufs.index(idx)
        b = b_bufs.index(idx)
        bar = bars.index(idx)
        mbarrier.expect(bar, a_desc.block_type.nbytes + b_desc.block_type.nbytes)
        tma.async_copy_global_to_shared(a_desc, [off_m, k], bar, a)
        tma.async_copy_global_to_shared(
            b_desc, [off_n, k] if TRANS_B else [k, off_n], bar, b
        )
        mbarrier.wait(bar, phase=phase)

        if TRANS_B:
            b = b.permute((1, 0))
        acc = warpgroup_mma_wait(num_outstanding=0, deps=(acc,))
        acc = warpgroup_mma(a, b, acc, is_async=True)

        idx += 1
        if idx == NUM_BUFFERS:
            idx = 0
            phase ^= 1

    acc = warpgroup_mma_wait(num_outstanding=0, deps=(acc,))
    for i in gl.static_range(NUM_BUFFERS):
        mbarrier.invalidate(bars.index(i))

    c_smem = gl.allocate_shared_memory(DTYPE, [BLOCK_M, BLOCK_N], C_LAYOUT)
    c_smem.store(acc.to(DTYPE))
    fence_async_shared()
    tma.async_copy_shared_to_global(c_desc, [off_m, off_n], c_smem)
    tma.store_wait(pendings=0)

# config = {"BLOCK_K": 64, "BLOCK_M": 64, "BLOCK_N": 256, "arch": "sm_90", "dtype": "fp16", "num_buffers": 1, "num_warps": 8, "trans_b": 0}
# arch = sm_90


// ===== COMPILED SASS (sm_90a) =====

	.target	sm_90a

	.elftype	@"ET_EXEC"


//--------------------- .note.nv.tkinfo           --------------------------
	.section	.note.nv.tkinfo,"",@"SHT_NOTE"
	.sectionflags	@"SHF_NOTE_NV_TKINFO"
	.tkinfo
        /*0018*/ 	.word	0x00000002
        /*0030*/ 	.string	""
        /*0030*/ 	.string	"ptxas"
        /*0030*/ 	.string	"Cuda compilation tools, release 13.0, V13.0.88"
        /*0030*/ 	.string	"Build cuda_13.0.r13.0/compiler.36424714_0"
        /*0030*/ 	.string	"-v  -suppress-debug-info  -lineinfo  -arch sm_90a "



//--------------------- .note.nv.cuinfo           --------------------------
	.section	.note.nv.cuinfo,"",@"SHT_NOTE"
	.sectionflags	@"SHF_NOTE_NV_CUINFO"
        /*0018*/ 	.short	0x0002
        /*001a*/ 	.short	0x005a
        /*001c*/ 	.short	0x0082
	.zero		2


//--------------------- .nv.info                  --------------------------
	.section	.nv.info,"",@"SHT_CUDA_INFO"
	.align	4


	//----- nvinfo : EIATTR_REGCOUNT
	.align		4
        /*0000*/ 	.byte	0x04, 0x2f
        /*0002*/ 	.short	(.L_1 - .L_0)
	.align		4
.L_0:
        /*0004*/ 	.word	index@(gluon_wgmma)
        /*0008*/ 	.word	0x0000005a


	//----- nvinfo : EIATTR_FRAME_SIZE
	.align		4
.L_1:
        /*000c*/ 	.byte	0x04, 0x11
        /*000e*/ 	.short	(.L_3 - .L_2)
	.align		4
.L_2:
        /*0010*/ 	.word	index@(gluon_wgmma)
        /*0014*/ 	.word	0x00000000


	//----- nvinfo : EIATTR_MIN_STACK_SIZE
	.align		4
.L_3:
        /*0018*/ 	.byte	0x04, 0x12
        /*001a*/ 	.short	(.L_5 - .L_4)
	.align		4
.L_4:
        /*001c*/ 	.word	index@(gluon_wgmma)
        /*0020*/ 	.word	0x00000000
.L_5:


//--------------------- .nv.compat                --------------------------
	.section	.nv.compat,"",@"SHT_CUDA_COMPAT_INFO"
	.align	4
        /*0000*/ 	.byte	0x02, 0x09, 0x01, 0x00, 0x02, 0x02, 0x04, 0x00, 0x02, 0x05, 0x05, 0x00, 0x03, 0x07, 0x01, 0x01
        /*0010*/ 	.byte	0x02, 0x03, 0x03, 0x00, 0x02, 0x06, 0x01, 0x00, 0x04, 0x0b, 0x08, 0x00, 0x00, 0x00, 0x00, 0x00
        /*0020*/ 	.byte	0x00, 0x00, 0x00, 0x00


//--------------------- .nv.info.gluon_wgmma      --------------------------
	.section	.nv.info.gluon_wgmma,"",@"SHT_CUDA_INFO"
	.sectionflags	@""
	.align	4


	//----- nvinfo : EIATTR_CUDA_API_VERSION
	.align		4
        /*0000*/ 	.byte	0x04, 0x37
        /*0002*/ 	.short	(.L_7 - .L_6)
.L_6:
        /*0004*/ 	.word	0x00000082


	//----- nvinfo : EIATTR_KPARAM_INFO
	.align		4
.L_7:
        /*0008*/ 	.byte	0x04, 0x17
        /*000a*/ 	.short	(.L_9 - .L_8)
.L_8:
        /*000c*/ 	.word	0x00000000
        /*0010*/ 	.short	0x000a
        /*0012*/ 	.short	0x0048
        /*0014*/ 	.byte	0x00, 0xf4, 0x21, 0x00


	//----- nvinfo : EIATTR_KPARAM_INFO
	.align		4
.L_9:
        /*0018*/ 	.byte	0x04, 0x17
        /*001a*/ 	.short	(.L_11 - .L_10)
.L_10:
        /*001c*/ 	.word	0x00000000
        /*0020*/ 	.short	0x0009
        /*0022*/ 	.short	0x0040
        /*0024*/ 	.byte	0x00, 0xf4, 0x21, 0x00


	//----- nvinfo : EIATTR_KPARAM_INFO
	.align		4
.L_11:
        /*0028*/ 	.byte	0x04, 0x17
        /*002a*/ 	.short	(.L_13 - .L_12)
.L_12:
        /*002c*/ 	.word	0x00000000
        /*0030*/ 	.short	0x0008
        /*0032*/ 	.short	0x0038
        /*0034*/ 	.byte	0x00, 0xf0, 0x21, 0x00


	//----- nvinfo : EIATTR_KPARAM_INFO
	.align		4
.L_13:
        /*0038*/ 	.byte	0x04, 0x17
        /*003a*/ 	.short	(.L_15 - .L_14)
.L_14:
        /*003c*/ 	.word	0x00000000
        /*0040*/ 	.short	0x0007
        /*0042*/ 	.short	0x0030
        /*0044*/ 	.byte	0x00, 0xf0, 0x21, 0x00


	//----- nvinfo : EIATTR_KPARAM_INFO
	.align		4
.L_15:
        /*0048*/ 	.byte	0x04, 0x17
        /*004a*/ 	.short	(.L_17 - .L_16)
.L_16:
        /*004c*/ 	.word	0x00000000
        /*0050*/ 	.short	0x0006
        /*0052*/ 	.short	0x0028
        /*0054*/ 	.byte	0x00, 0xf0, 0x21, 0x00


	//----- nvinfo : EIATTR_KPARAM_INFO
	.align		4
.L_17:
        /*0058*/ 	.byte	0x04, 0x17
        /*005a*/ 	.short	(.L_19 - .L_18)
.L_18:
        /*005c*/ 	.word	0x00000000
        /*0060*/ 	.short	0x0005
        /*0062*/ 	.short	0x0020
        /*0064*/ 	.byte	0x00, 0xf0, 0x11, 0x00


	//----- nvinfo : EIATTR_KPARAM_INFO
	.align		4
.L_19:
        /*0068*/ 	.byte	0x04, 0x17
        /*006a*/ 	.short	(.L_21 - .L_20)
.L_20:
        /*006c*/ 	.word	0x00000000
        /*0070*/ 	.short	0x0004
        /*0072*/ 	.short	0x001c
        /*0074*/ 	.byte	0x00, 0xf0, 0x11, 0x00


	//----- nvinfo : EIATTR_KPARAM_INFO
	.align		4
.L_21:
        /*0078*/ 	.byte	0x04, 0x17
        /*007a*/ 	.short	(.L_23 - .L_22)
.L_22:
        /*007c*/ 	.word	0x00000000
        /*0080*/ 	.short	0x0003
        /*0082*/ 	.short	0x0018
        /*0084*/ 	.byte	0x00, 0xf0, 0x11, 0x00


	//----- nvinfo : EIATTR_KPARAM_INFO
	.align		4
.L_23:
        /*0088*/ 	.byte	0x04, 0x17
        /*008a*/ 	.short	(.L_25 - .L_24)
.L_24:
        /*008c*/ 	.word	0x00000000
        /*0090*/ 	.short	0x0002
        /*0092*/ 	.short	0x0010
        /*0094*/ 	.byte	0x00, 0xf4, 0x21, 0x00


	//----- nvinfo : EIATTR_KPARAM_INFO
	.align		4
.L_25:
        /*0098*/ 	.byte	0x04, 0x17
        /*009a*/ 	.short	(.L_27 - .L_26)
.L_26:
        /*009c*/ 	.word	0x00000000
        /*00a0*/ 	.short	0x0001
        /*00a2*/ 	.short	0x0008
        /*00a4*/ 	.byte	0x00, 0xf4, 0x21, 0x00


	//----- nvinfo : EIATTR_KPARAM_INFO
	.align		4
.L_27:
        /*00a8*/ 	.byte	0x04, 0x17
        /*00aa*/ 	.short	(.L_29 - .L_28)
.L_28:
        /*00ac*/ 	.word	0x00000000
        /*00b0*/ 	.short	0x0000
        /*00b2*/ 	.short	0x0000
        /*00b4*/ 	.byte	0x00, 0xf4, 0x21, 0x00


	//----- nvinfo : EIATTR_SPARSE_MMA_MASK
	.align		4
.L_29:
        /*00b8*/ 	.byte	0x03, 0x50
        /*00ba*/ 	.short	0x0000


	//----- nvinfo : EIATTR_MAXREG_COUNT
	.align		4
        /*00bc*/ 	.byte	0x03, 0x1b
        /*00be*/ 	.short	0x00ff


	//----- nvinfo : EIATTR_NUM_BARRIERS
	.align		4
        /*00c0*/ 	.byte	0x02, 0x4c
        /*00c2*/ 	.byte	0x01
	.zero		1


	//----- nvinfo : EIATTR_MERCURY_ISA_VERSION
	.align		4
        /*00c4*/ 	.byte	0x03, 0x5f
        /*00c6*/ 	.short	0x0101


	//----- nvinfo : EIATTR_INT_WARP_WIDE_INSTR_OFFSETS
	.align		4
        /*00c8*/ 	.byte	0x04, 0x31
        /*00ca*/ 	.short	(.L_31 - .L_30)


	//   ....[0]....
.L_30:
        /*00cc*/ 	.word	0x00001300


	//   ....[1]....
        /*00d0*/ 	.word	0x00001390


	//   ....[2]....
        /*00d4*/ 	.word	0x000018a0


	//   ....[3]....
        /*00d8*/ 	.word	0x000018b0


	//   ....[4]....
        /*00dc*/ 	.word	0x000018c0


	//   ....[5]....
        /*00e0*/ 	.word	0x000018d0


	//   ....[6]....
        /*00e4*/ 	.word	0x00001fa0


	//   ....[7]....
        /*00e8*/ 	.word	0x00001fb0


	//----- nvinfo : EIATTR_COOP_GROUP_MASK_REGIDS
	.align		4
.L_31:
        /*00ec*/ 	.byte	0x04, 0x29
        /*00ee*/ 	.short	(.L_33 - .L_32)


	//   ....[0]....
.L_32:
        /*00f0*/ 	.word	0xffffffff


	//   ....[1]....
        /*00f4*/ 	.word	0xffffffff


	//   ....[2]....
        /*00f8*/ 	.word	0xffffffff


	//----- nvinfo : EIATTR_COOP_GROUP_INSTR_OFFSETS
	.align		4
.L_33:
        /*00fc*/ 	.byte	0x04, 0x28
        /*00fe*/ 	.short	(.L_35 - .L_34)


	//   ....[0]....
.L_34:
        /*0100*/ 	.word	0x00000150


	//   ....[1]....
        /*0104*/ 	.word	0x00000720


	//   ....[2]....
        /*0108*/ 	.word	0x00000cd0


	//----- nvinfo : EIATTR_MBARRIER_INSTR_OFFSETS
	.align		4
.L_35:
        /*010c*/ 	.byte	0x04, 0x39
        /*010e*/ 	.short	(.L_37 - .L_36)


	//   ....[0]....
.L_36:
        /*0110*/ 	.word	0x00001450
        /*0114*/ 	.word	0x000000ff
        /*0118*/ 	.word	0x0000a000
        /*011c*/ 	.short	0x0100
        /*011e*/ 	.byte	0x0c
	.zero		1


	//   ....[1]....
        /*0120*/ 	.word	0x000019e0
        /*0124*/ 	.word	0x000000ff
        /*0128*/ 	.word	0x0000a000
        /*012c*/ 	.short	0x010a
        /*012e*/ 	.byte	0x0c
	.zero		1


	//   ....[2]....
        /*0130*/ 	.word	0x00001d00
        /*0134*/ 	.word	0x000000ff
        /*0138*/ 	.word	0x0000a000
        /*013c*/ 	.short	0x0108
        /*013e*/ 	.byte	0x0c
	.zero		1


	//   ....[3]....
        /*0140*/ 	.word	0x00002040
        /*0144*/ 	.word	0x000000ff
        /*0148*/ 	.word	0x0000a000
        /*014c*/ 	.short	0x010a
        /*014e*/ 	.byte	0x0c
	.zero		1


	//----- nvinfo : EIATTR_NUM_MBARRIERS
	.align		4
.L_37:
        /*0150*/ 	.byte	0x03, 0x38
        /*0152*/ 	.short	0x0001


	//----- nvinfo : EIATTR_EXIT_INSTR_OFFSETS
	.align		4
        /*0154*/ 	.byte	0x04, 0x1c
        /*0156*/ 	.short	(.L_39 - .L_38)


	//   ....[0]....
.L_38:
        /*0158*/ 	.word	0x00002030


	//----- nvinfo : EIATTR_REQNTID
	.align		4
.L_39:
        /*015c*/ 	.byte	0x04, 0x10
        /*015e*/ 	.short	(.L_41 - .L_40)
.L_40:
        /*0160*/ 	.word	0x00000100
        /*0164*/ 	.word	0x00000001
        /*0168*/ 	.word	0x00000001


	//----- nvinfo : EIATTR_CRS_STACK_SIZE
	.align		4
.L_41:
        /*016c*/ 	.byte	0x04, 0x1e
        /*016e*/ 	.short	(.L_43 - .L_42)
.L_42:
        /*0170*/ 	.word	0x00000000


	//----- nvinfo : EIATTR_CBANK_PARAM_SIZE
	.align		4
.L_43:
        /*0174*/ 	.byte	0x03, 0x19
        /*0176*/ 	.short	0x0050


	//----- nvinfo : EIATTR_PARAM_CBANK
	.align		4
        /*0178*/ 	.byte	0x04, 0x0a
        /*017a*/ 	.short	(.L_45 - .L_44)
	.align		4
.L_44:
        /*017c*/ 	.word	index@(.nv.constant0.gluon_wgmma)
        /*0180*/ 	.short	0x0210
        /*0182*/ 	.short	0x0050


	//----- nvinfo : EIATTR_SW_WAR
	.align		4
.L_45:
        /*0184*/ 	.byte	0x04, 0x36
        /*0186*/ 	.short	(.L_47 - .L_46)
.L_46:
        /*0188*/ 	.word	0x00000008
.L_47:


//--------------------- .nv.callgraph             --------------------------
	.section	.nv.callgraph,"",@"SHT_CUDA_CALLGRAPH"
	.align	4
	.sectionentsize	8
	.align		4
        /*0000*/ 	.word	0x00000000
	.align		4
        /*0004*/ 	.word	0xffffffff
	.align		4
        /*0008*/ 	.word	0x00000000
	.align		4
        /*000c*/ 	.word	0xfffffffe
	.align		4
        /*0010*/ 	.word	0x00000000
	.align		4
        /*0014*/ 	.word	0xfffffffd
	.align		4
        /*0018*/ 	.word	0x00000000
	.align		4
        /*001c*/ 	.word	0xfffffffc


//--------------------- .text.gluon_wgmma         --------------------------
	.section	.text.gluon_wgmma,"ax",@progbits
	.align	128
        .global         gluon_wgmma
        .type           gluon_wgmma,@function
        .size           gluon_wgmma,(.L_x_52 - gluon_wgmma)
        .other          gluon_wgmma,@"STO_CUDA_ENTRY STV_DEFAULT"
gluon_wgmma:
.text.gluon_wgmma:
[----:B------:R-:W-:Y:S01]  /*0000*/  LDC R1, c[0x0][0x28] ;  /* 0x00000a00ff017b82 */ /* 0x000fe20000000800 */
[----:B------:R-:W1:Y:S07]  /*0010*/  S2R R0, SR_TID.X ;  /* 0x0000000000007919 */ /* 0x000e6e0000002100 */
[----:B------:R-:W2:Y:S01]  /*0020*/  S2UR UR4, SR_CgaCtaId ;  /* 0x00000000000479c3 */ /* 0x000ea20000008800 */
[----:B------:R-:W-:Y:S01]  /*0030*/  UMOV UR12, 0x400 ;  /* 0x00000400000c7882 */ /* 0x000fe20000000000 */
[----:B------:R-:W-:Y:S01]  /*0040*/  ULDC UR6, c[0x0][0xc] ;  /* 0x0000030000067ab9 */ /* 0x000fe20000000800 */
[----:B------:R-:W-:Y:S01]  /*0050*/  ULDC.64 UR18, c[0x0][0x250] ;  /* 0x0000940000127ab9 */ /* 0x000fe20000000a00 */
[----:B------:R-:W-:Y:S04]  /*0060*/  BSSY B0, `(.L_x_0) ;  /* 0x000001e000007945 */ /* 0x000fe80003800000 */
[----:B------:R-:W3:Y:S08]  /*0070*/  LDC R4, c[0x0][0x228] ;  /* 0x00008a00ff047b82 */ /* 0x000ef00000000800 */
[----:B------:R-:W4:Y:S08]  /*0080*/  LDC R15, c[0x0][0x230] ;  /* 0x00008c00ff0f7b82 */ /* 0x000f300000000800 */
[----:B------:R-:W-:Y:S01]  /*0090*/  S2UR UR38, SR_CTAID.Y ;  /* 0x00000000002679c3 */ /* 0x000fe20000002600 */
[----:B--2---:R-:W-:-:S03]  /*00a0*/  ULEA UR12, UR4, UR12, 0x18 ;  /* 0x0000000c040c7291 */ /* 0x004fc6000f8ec03f */
[----:B------:R-:W-:Y:S01]  /*00b0*/  ULDC UR4, c[0x0][0x10] ;  /* 0x0000040000047ab9 */ /* 0x000fe20000000800 */
[----:B-1----:R-:W-:-:S03]  /*00c0*/  LOP3.LUT R6, R0, 0xff, RZ, 0xc0, !PT ;  /* 0x000000ff00067812 */ /* 0x002fc600078ec0ff */
[----:B------:R-:W1:Y:S01]  /*00d0*/  S2UR UR5, SR_CTAID.Z ;  /* 0x00000000000579c3 */ /* 0x000e620000002700 */
[----:B---3--:R-:W-:Y:S01]  /*00e0*/  VIADD R4, R4, 0xffffffff ;  /* 0xffffffff04047836 */ /* 0x008fe20000000000 */
[C---:B------:R-:W-:Y:S02]  /*00f0*/  ISETP.GE.U32.AND P0, PT, R6.reuse, 0x20, PT ;  /* 0x000000200600780c */ /* 0x040fe40003f06070 */
[C---:B------:R-:W-:Y:S02]  /*0100*/  ISETP.NE.U32.AND P2, PT, R6.reuse, RZ, PT ;  /* 0x000000ff0600720c */ /* 0x040fe40003f45070 */
[----:B------:R-:W-:Y:S02]  /*0110*/  LEA R14, R6, UR12, 0x2 ;  /* 0x0000000c060e7c11 */ /* 0x000fe4000f8e10ff */
[----:B------:R-:W2:Y:S01]  /*0120*/  S2UR UR39, SR_CTAID.X ;  /* 0x00000000002779c3 */ /* 0x000ea20000002500 */
[----:B----4-:R-:W-:-:S06]  /*0130*/  VIADD R12, R15, 0xffffffff ;  /* 0xffffffff0f0c7836 */ /* 0x010fcc0000000000 */
[----:B------:R3:W-:Y:S01]  /*0140*/  @!P0 STS [R14], RZ ;  /* 0x000000ff0e008388 */ /* 0x0007e20000000800 */
[----:B------:R-:W-:-:S03]  /*0150*/  NOP ;  /* 0x0000000000007918 */ /* 0x000fc60000000000 */
[----:B------:R3:W-:Y:S01]  /*0160*/  @!P2 STS [UR12+0x24], R4 ;  /* 0x00002404ff00a988 */ /* 0x0007e2000800080c */
[----:B-1----:R-:W-:-:S03]  /*0170*/  UIMAD UR4, UR5, UR4, UR38 ;  /* 0x00000004050472a4 */ /* 0x002fc6000f8e0226 */
[----:B------:R3:W-:Y:S01]  /*0180*/  @!P2 STS [UR12+0x20], R12 ;  /* 0x0000200cff00a988 */ /* 0x0007e2000800080c */
[----:B--2---:R-:W-:-:S04]  /*0190*/  UIMAD UR4, UR4, UR6, UR39 ;  /* 0x00000006040472a4 */ /* 0x004fc8000f8e0227 */
[----:B------:R-:W-:-:S04]  /*01a0*/  UIMAD UR4, UR4, 0x180, URZ ;  /* 0x00000180040478a4 */ /* 0x000fc8000f8e023f */
[----:B------:R-:W-:-:S04]  /*01b0*/  UIADD3 UR14, UP0, UR4, UR18, URZ ;  /* 0x00000012040e7290 */ /* 0x000fc8000ff1e03f */
[----:B------:R-:W-:Y:S01]  /*01c0*/  ULEA.HI.X.SX32 UR15, UR4, UR19, 0x1, UP0 ;  /* 0x00000013040f7291 */ /* 0x000fe200080f0e3f */
[----:B---3--:R-:W-:Y:S11]  /*01d0*/  @P2 BRA `(.L_x_1) ;  /* 0x0000000000182947 */ /* 0x008ff60003800000 */
[----:B------:R-:W1:Y:S01]  /*01e0*/  LDS R2, [UR12+0x8] ;  /* 0x0000080cff027984 */ /* 0x000e620008000800 */
[----:B------:R-:W2:Y:S01]  /*01f0*/  LDC.64 R8, c[0x0][0x210] ;  /* 0x00008400ff087b82 */ /* 0x000ea20000000a00 */
[----:B------:R-:W-:Y:S02]  /*0200*/  IMAD.MOV.U32 R3, RZ, RZ, 0x70 ;  /* 0x00000070ff037424 */ /* 0x000fe400078e00ff */
[----:B--2---:R2:W-:Y:S03]  /*0210*/  STS.64 [UR12], R8 ;  /* 0x00000008ff007988 */ /* 0x0045e60008000a0c */
[----:B-1----:R-:W-:-:S05]  /*0220*/  LOP3.LUT R2, R2, 0x10, R3, 0xd8, !PT ;  /* 0x0000001002027812 */ /* 0x002fca00078ed803 */
[----:B------:R2:W-:Y:S02]  /*0230*/  STS [UR12+0x8], R2 ;  /* 0x00000802ff007988 */ /* 0x0005e4000800080c */
.L_x_1:
[----:B------:R-:W-:Y:S05]  /*0240*/  BSYNC B0 ;  /* 0x0000000000007941 */ /* 0x000fea0003800000 */
.L_x_0:
[----:B------:R-:W-:Y:S04]  /*0250*/  BSSY B0, `(.L_x_2) ;  /* 0x000000a000007945 */ /* 0x000fe80003800000 */
[----:B------:R-:W-:Y:S05]  /*0260*/  @P2 BRA `(.L_x_3) ;  /* 0x0000000000202947 */ /* 0x000fea0003800000 */
[----:B--2---:R-:W1:Y:S01]  /*0270*/  LDS R2, [UR12+0x34] ;  /* 0x0000340cff027984 */ /* 0x004e620008000800 */
[----:B------:R-:W-:Y:S02]  /*0280*/  IMAD.MOV.U32 R3, RZ, RZ, 0x3f000000 ;  /* 0x3f000000ff037424 */ /* 0x000fe400078e00ff */
[----:B------:R-:W-:Y:S01]  /*0290*/  @!P2 IMAD.MOV.U32 R5, RZ, RZ, 0x3f ;  /* 0x0000003fff05a424 */ /* 0x000fe200078e00ff */
[----:B------:R-:W2:Y:S02]  /*02a0*/  @!P2 LDS R8, [UR12+0x38] ;  /* 0x0000380cff08a984 */ /* 0x000ea40008000800 */
[----:B-1----:R-:W-:Y:S02]  /*02b0*/  LOP3.LUT R2, R2, 0xff000000, R3, 0xb8, !PT ;  /* 0xff00000002027812 */ /* 0x002fe400078eb803 */
[----:B--2---:R-:W-:-:S03]  /*02c0*/  @!P2 LOP3.LUT R3, R8, 0xff, R5, 0xb8, !PT ;  /* 0x000000ff0803a812 */ /* 0x004fc600078eb805 */
[----:B------:R1:W-:Y:S04]  /*02d0*/  STS [UR12+0x34], R2 ;  /* 0x00003402ff007988 */ /* 0x0003e8000800080c */
[----:B------:R1:W-:Y:S02]  /*02e0*/  @!P2 STS [UR12+0x38], R3 ;  /* 0x00003803ff00a988 */ /* 0x0003e4000800080c */
.L_x_3:
[----:B------:R-:W-:Y:S05]  /*02f0*/  BSYNC B0 ;  /* 0x0000000000007941 */ /* 0x000fea0003800000 */
.L_x_2:
[----:B------:R-:W-:Y:S04]  /*0300*/  BSSY B0, `(.L_x_4) ;  /* 0x000000e000007945 */ /* 0x000fe80003800000 */
[----:B------:R-:W-:Y:S05]  /*0310*/  @P2 BRA `(.L_x_5) ;  /* 0x0000000000302947 */ /* 0x000fea0003800000 */
[----:B-1----:R-:W1:Y:S01]  /*0320*/  LDS R3, [UR12+0x34] ;  /* 0x0000340cff037984 */ /* 0x002e620008000800 */
[----:B------:R-:W3:Y:S03]  /*0330*/  LDC.64 R10, c[0x0][0x238] ;  /* 0x00008e00ff0a7b82 */ /* 0x000ee60000000a00 */
[----:B--2---:R-:W2:Y:S01]  /*0340*/  LDS R2, [UR12+0x1c] ;  /* 0x00001c0cff027984 */ /* 0x004ea20008000800 */
[C---:B---3--:R-:W-:Y:S01]  /*0350*/  SHF.L.U64.HI R8, R10.reuse, 0x1, R11 ;  /* 0x000000010a087819 */ /* 0x048fe2000001020b */
[----:B------:R-:W-:-:S03]  /*0360*/  IMAD.SHL.U32 R5, R10, 0x2, RZ ;  /* 0x000000020a057824 */ /* 0x000fc600078e00ff */
[--C-:B------:R-:W-:Y:S02]  /*0370*/  SHF.R.U32.HI R7, RZ, 0x4, R8.reuse ;  /* 0x00000004ff077819 */ /* 0x100fe40000011608 */
[----:B------:R-:W-:-:S05]  /*0380*/  SHF.R.U64 R5, R5, 0x4, R8 ;  /* 0x0000000405057819 */ /* 0x000fca0000001208 */
[----:B------:R3:W-:Y:S01]  /*0390*/  STS [UR12+0xc], R5 ;  /* 0x00000c05ff007988 */ /* 0x0007e2000800080c */
[----:B-1----:R-:W-:Y:S02]  /*03a0*/  LOP3.LUT R3, R3, 0x7, RZ, 0xb8, !PT ;  /* 0x0000000703037812 */ /* 0x002fe400078eb8ff */
[----:B--2---:R-:W-:-:S03]  /*03b0*/  LOP3.LUT R2, R2, 0xf, R7, 0xb8, !PT ;  /* 0x0000000f02027812 */ /* 0x004fc600078eb807 */
[----:B------:R3:W-:Y:S04]  /*03c0*/  STS [UR12+0x34], R3 ;  /* 0x00003403ff007988 */ /* 0x0007e8000800080c */
[----:B------:R3:W-:Y:S02]  /*03d0*/  STS [UR12+0x1c], R2 ;  /* 0x00001c02ff007988 */ /* 0x0007e4000800080c */
.L_x_5:
[----:B------:R-:W-:Y:S05]  /*03e0*/  BSYNC B0 ;  /* 0x0000000000007941 */ /* 0x000fea0003800000 */
.L_x_4:
[----:B------:R-:W-:Y:S04]  /*03f0*/  BSSY B1, `(.L_x_6) ;  /* 0x000001b000017945 */ /* 0x000fe80003800000 */
[----:B------:R-:W-:Y:S01]  /*0400*/  BSSY B0, `(.L_x_7) ;  /* 0x0000016000007945 */ /* 0x000fe20003800000 */
[----:B------:R-:W-:-:S03]  /*0410*/  IMAD.MOV.U32 R10, RZ, RZ, RZ ;  /* 0x000000ffff0a7224 */ /* 0x000fc600078e00ff */
[----:B------:R-:W-:Y:S05]  /*0420*/  @P2 BRA `(.L_x_8) ;  /* 0x0000000000202947 */ /* 0x000fea0003800000 */
[----:B-123--:R-:W1:Y:S02]  /*0430*/  LDS R2, [UR12+0x34] ;  /* 0x0000340cff027984 */ /* 0x00ee640008000800 */
[----:B-1----:R-:W-:-:S05]  /*0440*/  LOP3.LUT R2, R2, 0x38, RZ, 0xb8, !PT ;  /* 0x0000003802027812 */ /* 0x002fca00078eb8ff */
[----:B------:R1:W-:Y:S01]  /*0450*/  STS [UR12+0x34], R2 ;  /* 0x00003402ff007988 */ /* 0x0003e2000800080c */
[----:B------:R-:W-:Y:S05]  /*0460*/  @P2 BRA `(.L_x_9) ;  /* 0x0000000000202947 */ /* 0x000fea0003800000 */
[----:B-1----:R-:W1:Y:S01]  /*0470*/  LDS R2, [UR12+0x8] ;  /* 0x0000080cff027984 */ /* 0x002e620008000800 */
[----:B------:R-:W-:-:S05]  /*0480*/  IMAD.MOV.U32 R3, RZ, RZ, 0x780 ;  /* 0x00000780ff037424 */ /* 0x000fca00078e00ff */
[----:B-1----:R-:W-:-:S05]  /*0490*/  LOP3.LUT R2, R2, 0x300, R3, 0xd8, !PT ;  /* 0x0000030002027812 */ /* 0x002fca00078ed803 */
[----:B------:R4:W-:Y:S02]  /*04a0*/  STS [UR12+0x8], R2 ;  /* 0x00000802ff007988 */ /* 0x0009e4000800080c */
.L_x_8:
[----:B------:R-:W-:Y:S05]  /*04b0*/  @P2 BRA `(.L_x_10) ;  /* 0x0000000000282947 */ /* 0x000fea0003800000 */
[----:B-1234-:R-:W1:Y:S02]  /*04c0*/  LDS R2, [UR12+0x8] ;  /* 0x0000080cff027984 */ /* 0x01ee640008000800 */
[----:B-1----:R-:W-:-:S05]  /*04d0*/  LOP3.LUT R2, R2, 0x1800, RZ, 0xb8, !PT ;  /* 0x0000180002027812 */ /* 0x002fca00078eb8ff */
[----:B------:R2:W-:Y:S02]  /*04e0*/  STS [UR12+0x8], R2 ;  /* 0x00000802ff007988 */ /* 0x0005e4000800080c */
.L_x_9:
[----:B------:R-:W-:Y:S05]  /*04f0*/  @P2 BREAK B0 ;  /* 0x0000000000002942 */ /* 0x000fea0003800000 */
[----:B------:R-:W-:Y:S05]  /*0500*/  @P2 BRA `(.L_x_11) ;  /* 0x0000000000242947 */ /* 0x000fea0003800000 */
[----:B------:R-:W3:Y:S01]  /*0510*/  LDS R3, [UR12+0x8] ;  /* 0x0000080cff037984 */ /* 0x000ee20008000800 */
[----:B-12---:R-:W-:-:S05]  /*0520*/  IMAD.MOV.U32 R2, RZ, RZ, 0x6000 ;  /* 0x00006000ff027424 */ /* 0x006fca00078e00ff */
[----:B---3--:R-:W-:-:S04]  /*0530*/  LOP3.LUT R2, R3, 0x6000, R2, 0xd8, !PT ;  /* 0x0000600003027812 */ /* 0x008fc800078ed802 */
[----:B------:R-:W-:-:S05]  /*0540*/  LOP3.LUT R2, R2, 0x400000, RZ, 0xb8, !PT ;  /* 0x0040000002027812 */ /* 0x000fca00078eb8ff */
[----:B------:R5:W-:Y:S02]  /*0550*/  STS [UR12+0x8], R2 ;  /* 0x00000802ff007988 */ /* 0x000be4000800080c */
.L_x_10:
[----:B------:R-:W-:Y:S05]  /*0560*/  BSYNC B0 ;  /* 0x0000000000007941 */ /* 0x000fea0003800000 */
.L_x_7:
[----:B-12345:R-:W1:Y:S02]  /*0570*/  @!P2 LDS R2, [UR12+0x8] ;  /* 0x0000080cff02a984 */ /* 0x03ee640008000800 */
[----:B-1----:R-:W-:-:S05]  /*0580*/  @!P2 LOP3.LUT R2, R2, 0x8000, RZ, 0xb8, !PT ;  /* 0x000080000202a812 */ /* 0x002fca00078eb8ff */
[----:B------:R3:W-:Y:S02]  /*0590*/  @!P2 STS [UR12+0x8], R2 ;  /* 0x00000802ff00a988 */ /* 0x0007e4000800080c */
.L_x_11:
[----:B------:R-:W-:Y:S05]  /*05a0*/  BSYNC B1 ;  /* 0x0000000000017941 */ /* 0x000fea0003800000 */
.L_x_6:
[----:B------:R-:W-:Y:S05]  /*05b0*/  WARPSYNC.ALL ;  /* 0x0000000000007948 */ /* 0x000fea0003800000 */
[----:B------:R-:W4:Y:S02]  /*05c0*/  LDC R5, c[0x0][0x22c] ;  /* 0x00008b00ff057b82 */ /* 0x000f240000000800 */
[----:B----4-:R-:W-:Y:S01]  /*05d0*/  VIADD R5, R5, 0xffffffff ;  /* 0xffffffff05057836 */ /* 0x010fe20000000000 */
[----:B------:R-:W-:Y:S06]  /*05e0*/  @P0 BRA `(.L_x_12) ;  /* 0x0000000000280947 */ /* 0x000fec0003800000 */
[----:B-123--:R-:W1:Y:S01]  /*05f0*/  S2R R2, SR_LANEID ;  /* 0x0000000000027919 */ /* 0x00ee620000000000 */
[----:B------:R-:W-:Y:S05]  /*0600*/  WARPSYNC.ALL ;  /* 0x0000000000007948 */ /* 0x000fea0003800000 */
[----:B-1----:R-:W-:-:S05]  /*0610*/  IMAD.SHL.U32 R7, R2, 0x4, RZ ;  /* 0x0000000402077824 */ /* 0x002fca00078e00ff */
[----:B------:R-:W1:Y:S01]  /*0620*/  LDS R9, [R7+UR12] ;  /* 0x0000000c07097984 */ /* 0x000e620008000800 */
[----:B------:R-:W-:-:S05]  /*0630*/  IADD3 R2, P1, R7, UR14, RZ ;  /* 0x0000000e07027c10 */ /* 0x000fca000ff3e0ff */
[----:B------:R-:W-:-:S05]  /*0640*/  IMAD.X R3, RZ, RZ, UR15, P1 ;  /* 0x0000000fff037e24 */ /* 0x000fca00088e06ff */
[----:B-1----:R4:W5:Y:S01]  /*0650*/  ATOMG.E.EXCH.STRONG.GPU PT, RZ, [R2], R9 ;  /* 0x0000000902ff73a8 */ /* 0x00296200041ee100 */
[----:B------:R-:W-:-:S04]  /*0660*/  DEPBAR {5,4,3,2,1,0} ;  /* 0x0000003f0000791a */ /* 0x000fc80000000000 */
[----:B------:R4:W-:Y:S01]  /*0670*/  UTMACCTL.IV [UR14] ;  /* 0x000000000e0079b9 */ /* 0x0009e20008000000 */
[----:B------:R-:W-:Y:S01]  /*0680*/  NOP ;  /* 0x0000000000007918 */ /* 0x000fe20000000000 */
.L_x_12:
[----:B------:R-:W-:Y:S05]  /*0690*/  @P0 BRA `(.L_x_13) ;  /* 0x00000000000c0947 */ /* 0x000fea0003800000 */
[----:B------:R0:W-:Y:S01]  /*06a0*/  UTMACMDFLUSH ;  /* 0x00000000000079b7 */ /* 0x0001e20000000000 */
[----:B------:R-:W-:Y:S05]  /*06b0*/  @P0 BRA `(.L_x_13) ;  /* 0x0000000000040947 */ /* 0x000fea0003800000 */
[----:B------:R-:W-:-:S04]  /*06c0*/  DEPBAR.LE SB0, 0x0 ;  /* 0x000080000000791a */ /* 0x000fc80000000000 */
.L_x_13:
[----:B------:R-:W-:Y:S05]  /*06d0*/  WARPSYNC.ALL ;  /* 0x0000000000007948 */ /* 0x000fea0003800000 */
[----:B-----5:R-:W-:Y:S06]  /*06e0*/  BAR.SYNC.DEFER_BLOCKING 0x0 ;  /* 0x0000000000007b1d */ /* 0x020fec0000010000 */
[----:B------:R-:W-:Y:S02]  /*06f0*/  BSSY B1, `(.L_x_14) ;  /* 0x000000b000017945 */ /* 0x000fe40003800000 */
[----:B------:R-:W-:Y:S06]  /*0700*/  BAR.SYNC.DEFER_BLOCKING 0x0 ;  /* 0x0000000000007b1d */ /* 0x000fec0000010000 */
[----:B------:R5:W-:Y:S01]  /*0710*/  @!P0 STS [R14], RZ ;  /* 0x000000ff0e008388 */ /* 0x000be20000000800 */
[----:B------:R-:W-:Y:S01]  /*0720*/  NOP ;  /* 0x0000000000007918 */ /* 0x000fe20000000000 */
[----:B------:R-:W-:Y:S05]  /*0730*/  @P2 BRA `(.L_x_15) ;  /* 0x0000000000182947 */ /* 0x000fea0003800000 */
[----:B-1234-:R-:W1:Y:S01]  /*0740*/  LDS R2, [UR12+0x8] ;  /* 0x0000080cff027984 */ /* 0x01ee620008000800 */
[----:B------:R-:W2:Y:S01]  /*0750*/  LDC.64 R8, c[0x0][0x218] ;  /* 0x00008600ff087b82 */ /* 0x000ea20000000a00 */
[----:B------:R-:W-:Y:S02]  /*0760*/  IMAD.MOV.U32 R3, RZ, RZ, 0x70 ;  /* 0x00000070ff037424 */ /* 0x000fe400078e00ff */
[----:B--2---:R2:W-:Y:S03]  /*0770*/  STS.64 [UR12], R8 ;  /* 0x00000008ff007988 */ /* 0x0045e60008000a0c */
[----:B-1----:R-:W-:-:S05]  /*0780*/  LOP3.LUT R2, R2, 0x10, R3, 0xd8, !PT ;  /* 0x0000001002027812 */ /* 0x002fca00078ed803 */
[----:B------:R2:W-:Y:S02]  /*0790*/  STS [UR12+0x8], R2 ;  /* 0x00000802ff007988 */ /* 0x0005e4000800080c */
.L_x_15:
[----:B----4-:R-:W-:Y:S05]  /*07a0*/  BSYNC B1 ;  /* 0x0000000000017941 */ /* 0x010fea0003800000 */
.L_x_14:
[----:B------:R-:W-:Y:S04]  /*07b0*/  BSSY B1, `(.L_x_16) ;  /* 0x000000a000017945 */ /* 0x000fe80003800000 */
[----:B------:R-:W-:Y:S05]  /*07c0*/  @P2 BRA `(.L_x_17) ;  /* 0x0000000000202947 */ /* 0x000fea0003800000 */
[----:B-123--:R-:W1:Y:S01]  /*07d0*/  LDS R2, [UR12+0x34] ;  /* 0x0000340cff027984 */ /* 0x00ee620008000800 */
[----:B------:R-:W-:Y:S02]  /*07e0*/  IMAD.MOV.U32 R7, RZ, RZ, 0x3f000000 ;  /* 0x3f000000ff077424 */ /* 0x000fe400078e00ff */
[----:B------:R-:W-:Y:S01]  /*07f0*/  @!P2 IMAD.MOV.U32 R8, RZ, RZ, 0x3f ;  /* 0x0000003fff08a424 */ /* 0x000fe200078e00ff */
[----:B------:R-:W2:Y:S02]  /*0800*/  @!P2 LDS R3, [UR12+0x38] ;  /* 0x0000380cff03a984 */ /* 0x000ea40008000800 */
[----:B-1----:R-:W-:Y:S02]  /*0810*/  LOP3.LUT R2, R2, 0xff000000, R7, 0xb8, !PT ;  /* 0xff00000002027812 */ /* 0x002fe400078eb807 */
[----:B--2---:R-:W-:-:S03]  /*0820*/  @!P2 LOP3.LUT R3, R3, 0xff, R8, 0xb8, !PT ;  /* 0x000000ff0303a812 */ /* 0x004fc600078eb808 */
[----:B------:R4:W-:Y:S04]  /*0830*/  STS [UR12+0x34], R2 ;  /* 0x00003402ff007988 */ /* 0x0009e8000800080c */
[----:B------:R4:W-:Y:S02]  /*0840*/  @!P2 STS [UR12+0x38], R3 ;  /* 0x00003803ff00a988 */ /* 0x0009e4000800080c */
.L_x_17:
[----:B------:R-:W-:Y:S05]  /*0850*/  BSYNC B1 ;  /* 0x0000000000017941 */ /* 0x000fea0003800000 */
.L_x_16:
[----:B------:R-:W-:Y:S04]  /*0860*/  BSSY B1, `(.L_x_18) ;  /* 0x0000004000017945 */ /* 0x000fe80003800000 */
[----:B------:R-:W-:Y:S05]  /*0870*/  @P2 BRA `(.L_x_19) ;  /* 0x0000000000082947 */ /* 0x000fea0003800000 */
[----:B------:R1:W-:Y:S04]  /*0880*/  STS [UR12+0x24], R12 ;  /* 0x0000240cff007988 */ /* 0x0003e8000800080c */
[----:B------:R1:W-:Y:S02]  /*0890*/  STS [UR12+0x20], R5 ;  /* 0x00002005ff007988 */ /* 0x0003e4000800080c */
.L_x_19:
[----:B------:R-:W-:Y:S05]  /*08a0*/  BSYNC B1 ;  /* 0x0000000000017941 */ /* 0x000fea0003800000 */
.L_x_18:
[----:B------:R-:W-:Y:S04]  /*08b0*/  BSSY B1, `(.L_x_20) ;  /* 0x000000e000017945 */ /* 0x000fe80003800000 */
[----:B------:R-:W-:Y:S05]  /*08c0*/  @P2 BRA `(.L_x_21) ;  /* 0x0000000000302947 */ /* 0x000fea0003800000 */
[----:B----4-:R-:W4:Y:S01]  /*08d0*/  LDS R3, [UR12+0x34] ;  /* 0x0000340cff037984 */ /* 0x010f220008000800 */
[----:B-1----:R-:W1:Y:S03]  /*08e0*/  LDC.64 R12, c[0x0][0x240] ;  /* 0x00009000ff0c7b82 */ /* 0x002e660000000a00 */
[----:B--23--:R-:W2:Y:S01]  /*08f0*/  LDS R2, [UR12+0x1c] ;  /* 0x00001c0cff027984 */ /* 0x00cea20008000800 */
[C---:B-1----:R-:W-:Y:S01]  /*0900*/  SHF.L.U64.HI R8, R12.reuse, 0x1, R13 ;  /* 0x000000010c087819 */ /* 0x042fe2000001020d */
[----:B------:R-:W-:-:S03]  /*0910*/  IMAD.SHL.U32 R7, R12, 0x2, RZ ;  /* 0x000000020c077824 */ /* 0x000fc600078e00ff */
[--C-:B------:R-:W-:Y:S02]  /*0920*/  SHF.R.U32.HI R9, RZ, 0x4, R8.reuse ;  /* 0x00000004ff097819 */ /* 0x100fe40000011608 */
[----:B------:R-:W-:-:S05]  /*0930*/  SHF.R.U64 R7, R7, 0x4, R8 ;  /* 0x0000000407077819 */ /* 0x000fca0000001208 */
[----:B------:R1:W-:Y:S01]  /*0940*/  STS [UR12+0xc], R7 ;  /* 0x00000c07ff007988 */ /* 0x0003e2000800080c */
[----:B----4-:R-:W-:Y:S02]  /*0950*/  LOP3.LUT R3, R3, 0x7, RZ, 0xb8, !PT ;  /* 0x0000000703037812 */ /* 0x010fe400078eb8ff */
[----:B--2---:R-:W-:-:S03]  /*0960*/  LOP3.LUT R2, R2, 0xf, R9, 0xb8, !PT ;  /* 0x0000000f02027812 */ /* 0x004fc600078eb809 */
[----:B------:R1:W-:Y:S04]  /*0970*/  STS [UR12+0x34], R3 ;  /* 0x00003403ff007988 */ /* 0x0003e8000800080c */
[----:B------:R1:W-:Y:S02]  /*0980*/  STS [UR12+0x1c], R2 ;  /* 0x00001c02ff007988 */ /* 0x0003e4000800080c */
.L_x_21:
[----:B------:R-:W-:Y:S05]  /*0990*/  BSYNC B1 ;  /* 0x0000000000017941 */ /* 0x000fea0003800000 */
.L_x_20:
[----:B------:R-:W-:Y:S04]  /*09a0*/  BSSY B2, `(.L_x_22) ;  /* 0x000001a000027945 */ /* 0x000fe80003800000 */
[----:B------:R-:W-:Y:S04]  /*09b0*/  BSSY B1, `(.L_x_23) ;  /* 0x0000015000017945 */ /* 0x000fe80003800000 */
[----:B------:R-:W-:Y:S05]  /*09c0*/  @P2 BRA `(.L_x_24) ;  /* 0x0000000000202947 */ /* 0x000fea0003800000 */
[----:B-1234-:R-:W1:Y:S02]  /*09d0*/  LDS R2, [UR12+0x34] ;  /* 0x0000340cff027984 */ /* 0x01ee640008000800 */
[----:B-1----:R-:W-:-:S05]  /*09e0*/  LOP3.LUT R2, R2, 0x38, RZ, 0xb8, !PT ;  /* 0x0000003802027812 */ /* 0x002fca00078eb8ff */
[----:B------:R1:W-:Y:S01]  /*09f0*/  STS [UR12+0x34], R2 ;  /* 0x00003402ff007988 */ /* 0x0003e2000800080c */
[----:B------:R-:W-:Y:S05]  /*0a00*/  @P2 BRA `(.L_x_25) ;  /* 0x0000000000202947 */ /* 0x000fea0003800000 */
[----:B-1----:R-:W1:Y:S01]  /*0a10*/  LDS R2, [UR12+0x8] ;  /* 0x0000080cff027984 */ /* 0x002e620008000800 */
[----:B------:R-:W-:-:S05]  /*0a20*/  IMAD.MOV.U32 R3, RZ, RZ, 0x780 ;  /* 0x00000780ff037424 */ /* 0x000fca00078e00ff */
[----:B-1----:R-:W-:-:S05]  /*0a30*/  LOP3.LUT R2, R2, 0x300, R3, 0xd8, !PT ;  /* 0x0000030002027812 */ /* 0x002fca00078ed803 */
[----:B------:R1:W-:Y:S02]  /*0a40*/  STS [UR12+0x8], R2 ;  /* 0x00000802ff007988 */ /* 0x0003e4000800080c */
.L_x_24:
[----:B------:R-:W-:Y:S05]  /*0a50*/  @P2 BRA `(.L_x_26) ;  /* 0x0000000000282947 */ /* 0x000fea0003800000 */
[----:B-1234-:R-:W1:Y:S02]  /*0a60*/  LDS R2, [UR12+0x8] ;  /* 0x0000080cff027984 */ /* 0x01ee640008000800 */
[----:B-1----:R-:W-:-:S05]  /*0a70*/  LOP3.LUT R2, R2, 0x1800, RZ, 0xb8, !PT ;  /* 0x0000180002027812 */ /* 0x002fca00078eb8ff */
[----:B------:R2:W-:Y:S02]  /*0a80*/  STS [UR12+0x8], R2 ;  /* 0x00000802ff007988 */ /* 0x0005e4000800080c */
.L_x_25:
[----:B------:R-:W-:Y:S05]  /*0a90*/  @P2 BREAK B1 ;  /* 0x0000000000012942 */ /* 0x000fea0003800000 */
[----:B------:R-:W-:Y:S05]  /*0aa0*/  @P2 BRA `(.L_x_27) ;  /* 0x0000000000242947 */ /* 0x000fea0003800000 */
[----:B-12---:R-:W1:Y:S01]  /*0ab0*/  LDS R2, [UR12+0x8] ;  /* 0x0000080cff027984 */ /* 0x006e620008000800 */
[----:B------:R-:W-:-:S05]  /*0ac0*/  IMAD.MOV.U32 R3, RZ, RZ, 0x6000 ;  /* 0x00006000ff037424 */ /* 0x000fca00078e00ff */
[----:B-1----:R-:W-:-:S04]  /*0ad0*/  LOP3.LUT R2, R2, 0x6000, R3, 0xd8, !PT ;  /* 0x0000600002027812 */ /* 0x002fc800078ed803 */
[----:B------:R-:W-:-:S05]  /*0ae0*/  LOP3.LUT R2, R2, 0x400000, RZ, 0xb8, !PT ;  /* 0x0040000002027812 */ /* 0x000fca00078eb8ff */
[----:B------:R1:W-:Y:S02]  /*0af0*/  STS [UR12+0x8], R2 ;  /* 0x00000802ff007988 */ /* 0x0003e4000800080c */
.L_x_26:
[----:B------:R-:W-:Y:S05]  /*0b00*/  BSYNC B1 ;  /* 0x0000000000017941 */ /* 0x000fea0003800000 */
.L_x_23:
[----:B-1234-:R-:W1:Y:S02]  /*0b10*/  @!P2 LDS R2, [UR12+0x8] ;  /* 0x0000080cff02a984 */ /* 0x01ee640008000800 */
[----:B-1----:R-:W-:-:S05]  /*0b20*/  @!P2 LOP3.LUT R2, R2, 0x8000, RZ, 0xb8, !PT ;  /* 0x000080000202a812 */ /* 0x002fca00078eb8ff */
[----:B------:R3:W-:Y:S02]  /*0b30*/  @!P2 STS [UR12+0x8], R2 ;  /* 0x00000802ff00a988 */ /* 0x0007e4000800080c */
.L_x_27:
[----:B------:R-:W-:Y:S05]  /*0b40*/  BSYNC B2 ;  /* 0x0000000000027941 */ /* 0x000fea0003800000 */
.L_x_22:
[----:B------:R-:W-:Y:S05]  /*0b50*/  WARPSYNC.ALL ;  /* 0x0000000000007948 */ /* 0x000fea0003800000 */
[----:B------:R-:W-:-:S04]  /*0b60*/  UIADD3 UR17, UR4, 0x80, URZ ;  /* 0x0000008004117890 */ /* 0x000fc8000fffe03f */
[----:B------:R-:W-:-:S04]  /*0b70*/  UIADD3 UR16, UP0, UR17, UR18, URZ ;  /* 0x0000001211107290 */ /* 0x000fc8000ff1e03f */
[----:B------:R-:W-:Y:S01]  /*0b80*/  ULEA.HI.X.SX32 UR17, UR17, UR19, 0x1, UP0 ;  /* 0x0000001311117291 */ /* 0x000fe200080f0e3f */
[----:B------:R-:W-:Y:S11]  /*0b90*/  @P0 BRA `(.L_x_28) ;  /* 0x0000000000280947 */ /* 0x000ff60003800000 */
[----:B-123--:R-:W1:Y:S01]  /*0ba0*/  S2R R2, SR_LANEID ;  /* 0x0000000000027919 */ /* 0x00ee620000000000 */
[----:B------:R-:W-:Y:S05]  /*0bb0*/  WARPSYNC.ALL ;  /* 0x0000000000007948 */ /* 0x000fea0003800000 */
[----:B-1----:R-:W-:-:S05]  /*0bc0*/  IMAD.SHL.U32 R8, R2, 0x4, RZ ;  /* 0x0000000402087824 */ /* 0x002fca00078e00ff */
[----:B------:R-:W1:Y:S01]  /*0bd0*/  LDS R7, [R8+UR12] ;  /* 0x0000000c08077984 */ /* 0x000e620008000800 */
[----:B------:R-:W-:-:S05]  /*0be0*/  IADD3 R2, P1, R8, UR16, RZ ;  /* 0x0000001008027c10 */ /* 0x000fca000ff3e0ff */
[----:B------:R-:W-:-:S05]  /*0bf0*/  IMAD.X R3, RZ, RZ, UR17, P1 ;  /* 0x00000011ff037e24 */ /* 0x000fca00088e06ff */
[----:B-1----:R4:W2:Y:S01]  /*0c00*/  ATOMG.E.EXCH.STRONG.GPU PT, RZ, [R2], R7 ;  /* 0x0000000702ff73a8 */ /* 0x0028a200041ee100 */
[----:B------:R-:W-:-:S04]  /*0c10*/  DEPBAR {5,4,3,2,1,0} ;  /* 0x0000003f0000791a */ /* 0x000fc80000000000 */
[----:B------:R4:W-:Y:S01]  /*0c20*/  UTMACCTL.IV [UR16] ;  /* 0x00000000100079b9 */ /* 0x0009e20008000000 */
[----:B------:R-:W-:Y:S01]  /*0c30*/  NOP ;  /* 0x0000000000007918 */ /* 0x000fe20000000000 */
.L_x_28:
[----:B------:R-:W-:Y:S05]  /*0c40*/  @P0 BRA `(.L_x_29) ;  /* 0x00000000000c0947 */ /* 0x000fea0003800000 */
[----:B------:R0:W-:Y:S01]  /*0c50*/  UTMACMDFLUSH ;  /* 0x00000000000079b7 */ /* 0x0001e20000000000 */
[----:B------:R-:W-:Y:S05]  /*0c60*/  @P0 BRA `(.L_x_29) ;  /* 0x0000000000040947 */ /* 0x000fea0003800000 */
[----:B------:R-:W-:-:S04]  /*0c70*/  DEPBAR.LE SB0, 0x0 ;  /* 0x000080000000791a */ /* 0x000fc80000000000 */
.L_x_29:
[----:B------:R-:W-:Y:S05]  /*0c80*/  WARPSYNC.ALL ;  /* 0x0000000000007948 */ /* 0x000fea0003800000 */
[----:B--2---:R-:W-:Y:S06]  /*0c90*/  BAR.SYNC.DEFER_BLOCKING 0x0 ;  /* 0x0000000000007b1d */ /* 0x004fec0000010000 */
[----:B------:R-:W-:Y:S02]  /*0ca0*/  BSSY B2, `(.L_x_30) ;  /* 0x000000b000027945 */ /* 0x000fe40003800000 */
[----:B------:R-:W-:Y:S06]  /*0cb0*/  BAR.SYNC.DEFER_BLOCKING 0x0 ;  /* 0x0000000000007b1d */ /* 0x000fec0000010000 */
[----:B------:R2:W-:Y:S01]  /*0cc0*/  @!P0 STS [R14], RZ ;  /* 0x000000ff0e008388 */ /* 0x0005e20000000800 */
[----:B------:R-:W-:Y:S01]  /*0cd0*/  NOP ;  /* 0x0000000000007918 */ /* 0x000fe20000000000 */
[----:B------:R-:W-:Y:S05]  /*0ce0*/  @P2 BRA `(.L_x_31) ;  /* 0x0000000000182947 */ /* 0x000fea0003800000 */
[----:B-1-34-:R-:W1:Y:S01]  /*0cf0*/  LDS R2, [UR12+0x8] ;  /* 0x0000080cff027984 */ /* 0x01ae620008000800 */
[----:B------:R-:W3:Y:S01]  /*0d00*/  LDC.64 R8, c[0x0][0x220] ;  /* 0x00008800ff087b82 */ /* 0x000ee20000000a00 */
[----:B------:R-:W-:Y:S02]  /*0d10*/  IMAD.MOV.U32 R3, RZ, RZ, 0x70 ;  /* 0x00000070ff037424 */ /* 0x000fe400078e00ff */
[----:B---3--:R3:W-:Y:S03]  /*0d20*/  STS.64 [UR12], R8 ;  /* 0x00000008ff007988 */ /* 0x0087e60008000a0c */
[----:B-1----:R-:W-:-:S05]  /*0d30*/  LOP3.LUT R2, R2, 0x10, R3, 0xd8, !PT ;  /* 0x0000001002027812 */ /* 0x002fca00078ed803 */
[----:B------:R3:W-:Y:S02]  /*0d40*/  STS [UR12+0x8], R2 ;  /* 0x00000802ff007988 */ /* 0x0007e4000800080c */
.L_x_31:
[----:B----4-:R-:W-:Y:S05]  /*0d50*/  BSYNC B2 ;  /* 0x0000000000027941 */ /* 0x010fea0003800000 */
.L_x_30:
[----:B------:R-:W-:Y:S04]  /*0d60*/  BSSY B3, `(.L_x_32) ;  /* 0x0000011000037945 */ /* 0x000fe80003800000 */
[----:B------:R-:W-:Y:S04]  /*0d70*/  BSSY B2, `(.L_x_33) ;  /* 0x000000e000027945 */ /* 0x000fe80003800000 */
[----:B------:R-:W-:Y:S05]  /*0d80*/  @P2 BRA `(.L_x_34) ;  /* 0x0000000000242947 */ /* 0x000fea0003800000 */
[----:B-1-3--:R-:W1:Y:S01]  /*0d90*/  LDS R2, [UR12+0x34] ;  /* 0x0000340cff027984 */ /* 0x00ae620008000800 */
[----:B------:R-:W-:-:S05]  /*0da0*/  IMAD.MOV.U32 R3, RZ, RZ, 0x3f000000 ;  /* 0x3f000000ff037424 */ /* 0x000fca00078e00ff */
[----:B-1----:R-:W-:-:S05]  /*0db0*/  LOP3.LUT R2, R2, 0xff000000, R3, 0xb8, !PT ;  /* 0xff00000002027812 */ /* 0x002fca00078eb803 */
[----:B------:R1:W-:Y:S01]  /*0dc0*/  STS [UR12+0x34], R2 ;  /* 0x00003402ff007988 */ /* 0x0003e2000800080c */
[----:B------:R-:W-:Y:S05]  /*0dd0*/  @P2 BRA `(.L_x_35) ;  /* 0x00000000001c2947 */ /* 0x000fea0003800000 */
[----:B-1----:R-:W1:Y:S01]  /*0de0*/  LDS R2, [UR12+0x38] ;  /* 0x0000380cff027984 */ /* 0x002e620008000800 */
[----:B------:R-:W-:-:S05]  /*0df0*/  IMAD.MOV.U32 R3, RZ, RZ, 0x3f ;  /* 0x0000003fff037424 */ /* 0x000fca00078e00ff */
[----:B-1----:R-:W-:-:S05]  /*0e00*/  LOP3.LUT R2, R2, 0xff, R3, 0xb8, !PT ;  /* 0x000000ff02027812 */ /* 0x002fca00078eb803 */
[----:B------:R4:W-:Y:S02]  /*0e10*/  STS [UR12+0x38], R2 ;  /* 0x00003802ff007988 */ /* 0x0009e4000800080c */
.L_x_34:
[----:B------:R-:W-:Y:S05]  /*0e20*/  @P2 BREAK B2 ;  /* 0x0000000000022942 */ /* 0x000fea0003800000 */
[----:B------:R-:W-:Y:S05]  /*0e30*/  @P2 BRA `(.L_x_36) ;  /* 0x00000000000c2947 */ /* 0x000fea0003800000 */
[----:B------:R1:W-:Y:S02]  /*0e40*/  STS [UR12+0x20], R5 ;  /* 0x00002005ff007988 */ /* 0x0003e4000800080c */
.L_x_35:
[----:B------:R-:W-:Y:S05]  /*0e50*/  BSYNC B2 ;  /* 0x0000000000027941 */ /* 0x000fea0003800000 */
.L_x_33:
[----:B------:R1:W-:Y:S02]  /*0e60*/  @!P2 STS [UR12+0x24], R4 ;  /* 0x00002404ff00a988 */ /* 0x0003e4000800080c */
.L_x_36:
[----:B------:R-:W-:Y:S05]  /*0e70*/  BSYNC B3 ;  /* 0x0000000000037941 */ /* 0x000fea0003800000 */
.L_x_32:
[----:B------:R-:W-:Y:S05]  /*0e80*/  WARPSYNC.ALL ;  /* 0x0000000000007948 */ /* 0x000fea0003800000 */
[----:B------:R-:W-:Y:S04]  /*0e90*/  BSSY B3, `(.L_x_37) ;  /* 0x000000e000037945 */ /* 0x000fe80003800000 */
[----:B------:R-:W-:Y:S05]  /*0ea0*/  @P2 BRA `(.L_x_38) ;  /* 0x0000000000302947 */ /* 0x000fea0003800000 */
[----:B------:R-:W5:Y:S01]  /*0eb0*/  LDS R3, [UR12+0x34] ;  /* 0x0000340cff037984 */ /* 0x000f620008000800 */
[----:B-1----:R-:W1:Y:S03]  /*0ec0*/  LDC.64 R4, c[0x0][0x248] ;  /* 0x00009200ff047b82 */ /* 0x002e660000000a00 */
[----:B---34-:R-:W3:Y:S01]  /*0ed0*/  LDS R2, [UR12+0x1c] ;  /* 0x00001c0cff027984 */ /* 0x018ee20008000800 */
[C---:B-1----:R-:W-:Y:S01]  /*0ee0*/  SHF.L.U64.HI R5, R4.reuse, 0x1, R5 ;  /* 0x0000000104057819 */ /* 0x042fe20000010205 */
[----:B------:R-:W-:-:S03]  /*0ef0*/  IMAD.SHL.U32 R4, R4, 0x2, RZ ;  /* 0x0000000204047824 */ /* 0x000fc600078e00ff */
[--C-:B------:R-:W-:Y:S02]  /*0f00*/  SHF.R.U32.HI R7, RZ, 0x4, R5.reuse ;  /* 0x00000004ff077819 */ /* 0x100fe40000011605 */
[----:B------:R-:W-:-:S05]  /*0f10*/  SHF.R.U64 R4, R4, 0x4, R5 ;  /* 0x0000000404047819 */ /* 0x000fca0000001205 */
[----:B------:R1:W-:Y:S01]  /*0f20*/  STS [UR12+0xc], R4 ;  /* 0x00000c04ff007988 */ /* 0x0003e2000800080c */
[----:B-----5:R-:W-:Y:S02]  /*0f30*/  LOP3.LUT R3, R3, 0x7, RZ, 0xb8, !PT ;  /* 0x0000000703037812 */ /* 0x020fe400078eb8ff */
[----:B---3--:R-:W-:-:S03]  /*0f40*/  LOP3.LUT R2, R2, 0xf, R7, 0xb8, !PT ;  /* 0x0000000f02027812 */ /* 0x008fc600078eb807 */
[----:B------:R1:W-:Y:S04]  /*0f50*/  STS [UR12+0x34], R3 ;  /* 0x00003403ff007988 */ /* 0x0003e8000800080c */
[----:B------:R1:W-:Y:S02]  /*0f60*/  STS [UR12+0x1c], R2 ;  /* 0x00001c02ff007988 */ /* 0x0003e4000800080c */
.L_x_38:
[----:B------:R-:W-:Y:S05]  /*0f70*/  BSYNC B3 ;  /* 0x0000000000037941 */ /* 0x000fea0003800000 */
.L_x_37:
[----:B------:R-:W-:Y:S04]  /*0f80*/  BSSY B3, `(.L_x_39) ;  /* 0x000001a000037945 */ /* 0x000fe80003800000 */
[----:B------:R-:W-:Y:S04]  /*0f90*/  BSSY B4, `(.L_x_40) ;  /* 0x0000015000047945 */ /* 0x000fe80003800000 */
[----:B------:R-:W-:Y:S05]  /*0fa0*/  @P2 BRA `(.L_x_41) ;  /* 0x0000000000202947 */ /* 0x000fea0003800000 */
[----:B-1-34-:R-:W1:Y:S02]  /*0fb0*/  LDS R2, [UR12+0x34] ;  /* 0x0000340cff027984 */ /* 0x01ae640008000800 */
[----:B-1----:R-:W-:-:S05]  /*0fc0*/  LOP3.LUT R2, R2, 0x38, RZ, 0xb8, !PT ;  /* 0x0000003802027812 */ /* 0x002fca00078eb8ff */
[----:B------:R1:W-:Y:S01]  /*0fd0*/  STS [UR12+0x34], R2 ;  /* 0x00003402ff007988 */ /* 0x0003e2000800080c */
[----:B------:R-:W-:Y:S05]  /*0fe0*/  @P2 BRA `(.L_x_42) ;  /* 0x0000000000202947 */ /* 0x000fea0003800000 */
[----:B-1----:R-:W1:Y:S01]  /*0ff0*/  LDS R2, [UR12+0x8] ;  /* 0x0000080cff027984 */ /* 0x002e620008000800 */
[----:B------:R-:W-:-:S05]  /*1000*/  IMAD.MOV.U32 R3, RZ, RZ, 0x780 ;  /* 0x00000780ff037424 */ /* 0x000fca00078e00ff */
[----:B-1----:R-:W-:-:S05]  /*1010*/  LOP3.LUT R2, R2, 0x300, R3, 0xd8, !PT ;  /* 0x0000030002027812 */ /* 0x002fca00078ed803 */
[----:B------:R1:W-:Y:S02]  /*1020*/  STS [UR12+0x8], R2 ;  /* 0x00000802ff007988 */ /* 0x0003e4000800080c */
.L_x_41:
[----:B------:R-:W-:Y:S05]  /*1030*/  @P2 BRA `(.L_x_43) ;  /* 0x0000000000282947 */ /* 0x000fea0003800000 */
[----:B-1-34-:R-:W1:Y:S02]  /*1040*/  LDS R2, [UR12+0x8] ;  /* 0x0000080cff027984 */ /* 0x01ae640008000800 */
[----:B-1----:R-:W-:-:S05]  /*1050*/  LOP3.LUT R2, R2, 0x1800, RZ, 0xb8, !PT ;  /* 0x0000180002027812 */ /* 0x002fca00078eb8ff */
[----:B------:R3:W-:Y:S02]  /*1060*/  STS [UR12+0x8], R2 ;  /* 0x00000802ff007988 */ /* 0x0007e4000800080c */
.L_x_42:
[----:B------:R-:W-:Y:S05]  /*1070*/  @P2 BREAK B4 ;  /* 0x0000000000042942 */ /* 0x000fea0003800000 */
[----:B------:R-:W-:Y:S05]  /*1080*/  @P2 BRA `(.L_x_44) ;  /* 0x0000000000242947 */ /* 0x000fea0003800000 */
[----:B-1-3--:R-:W1:Y:S01]  /*1090*/  LDS R2, [UR12+0x8] ;  /* 0x0000080cff027984 */ /* 0x00ae620008000800 */
[----:B------:R-:W-:-:S05]  /*10a0*/  IMAD.MOV.U32 R3, RZ, RZ, 0x6000 ;  /* 0x00006000ff037424 */ /* 0x000fca00078e00ff */
[----:B-1----:R-:W-:-:S04]  /*10b0*/  LOP3.LUT R2, R2, 0x6000, R3, 0xd8, !PT ;  /* 0x0000600002027812 */ /* 0x002fc800078ed803 */
[----:B------:R-:W-:-:S05]  /*10c0*/  LOP3.LUT R2, R2, 0x400000, RZ, 0xb8, !PT ;  /* 0x0040000002027812 */ /* 0x000fca00078eb8ff */
[----:B------:R1:W-:Y:S02]  /*10d0*/  STS [UR12+0x8], R2 ;  /* 0x00000802ff007988 */ /* 0x0003e4000800080c */
.L_x_43:
[----:B------:R-:W-:Y:S05]  /*10e0*/  BSYNC B4 ;  /* 0x0000000000047941 */ /* 0x000fea0003800000 */
.L_x_40:
[----:B-1-34-:R-:W1:Y:S02]  /*10f0*/  @!P2 LDS R2, [UR12+0x8] ;  /* 0x0000080cff02a984 */ /* 0x01ae640008000800 */
[----:B-1----:R-:W-:-:S05]  /*1100*/  @!P2 LOP3.LUT R2, R2, 0x8000, RZ, 0xb8, !PT ;  /* 0x000080000202a812 */ /* 0x002fca00078eb8ff */
[----:B------:R4:W-:Y:S02]  /*1110*/  @!P2 STS [UR12+0x8], R2 ;  /* 0x00000802ff00a988 */ /* 0x0009e4000800080c */
.L_x_44:
[----:B------:R-:W-:Y:S05]  /*1120*/  BSYNC B3 ;  /* 0x0000000000037941 */ /* 0x000fea0003800000 */
.L_x_39:
[----:B------:R-:W-:Y:S05]  /*1130*/  WARPSYNC.ALL ;  /* 0x0000000000007948 */ /* 0x000fea0003800000 */
[----:B------:R-:W-:Y:S01]  /*1140*/  UIADD3 UR4, UR4, 0x100, URZ ;  /* 0x0000010004047890 */ /* 0x000fe2000fffe03f */
[----:B------:R-:W-:Y:S01]  /*1150*/  ISETP.GE.AND P1, PT, R15, 0x1, PT ;  /* 0x000000010f00780c */ /* 0x000fe20003f26270 */
[----:B------:R-:W-:Y:S01]  /*1160*/  IMAD.MOV.U32 R24, RZ, RZ, RZ ;  /* 0x000000ffff187224 */ /* 0x000fe200078e00ff */
[----:B------:R-:W-:Y:S01]  /*1170*/  SHF.R.U32.HI R7, RZ, 0x5, R0 ;  /* 0x00000005ff077819 */ /* 0x000fe20000011600 */
[----:B------:R-:W-:-:S04]  /*1180*/  UIADD3 UR18, UP0, UR4, UR18, URZ ;  /* 0x0000001204127290 */ /* 0x000fc8000ff1e03f */
[----:B------:R-:W-:Y:S01]  /*1190*/  ULEA.HI.X.SX32 UR19, UR4, UR19, 0x1, UP0 ;  /* 0x0000001304137291 */ /* 0x000fe200080f0e3f */
[----:B------:R-:W-:Y:S11]  /*11a0*/  @P0 BRA `(.L_x_45) ;  /* 0x0000000000280947 */ /* 0x000ff60003800000 */
[----:B-1-34-:R-:W1:Y:S01]  /*11b0*/  S2R R2, SR_LANEID ;  /* 0x0000000000027919 */ /* 0x01ae620000000000 */
[----:B------:R-:W-:Y:S05]  /*11c0*/  WARPSYNC.ALL ;  /* 0x0000000000007948 */ /* 0x000fea0003800000 */
[----:B-1----:R-:W-:-:S05]  /*11d0*/  IMAD.SHL.U32 R4, R2, 0x4, RZ ;  /* 0x0000000402047824 */ /* 0x002fca00078e00ff */
[----:B------:R-:W1:Y:S01]  /*11e0*/  LDS R5, [R4+UR12] ;  /* 0x0000000c04057984 */ /* 0x000e620008000800 */
[----:B------:R-:W-:-:S05]  /*11f0*/  IADD3 R2, P3, R4, UR18, RZ ;  /* 0x0000001204027c10 */ /* 0x000fca000ff7e0ff */
[----:B------:R-:W-:-:S05]  /*1200*/  IMAD.X R3, RZ, RZ, UR19, P3 ;  /* 0x00000013ff037e24 */ /* 0x000fca00098e06ff */
[----:B-1----:R1:W3:Y:S01]  /*1210*/  ATOMG.E.EXCH.STRONG.GPU PT, RZ, [R2], R5 ;  /* 0x0000000502ff73a8 */ /* 0x0022e200041ee100 */
[----:B------:R-:W-:-:S04]  /*1220*/  DEPBAR {5,4,3,2,1,0} ;  /* 0x0000003f0000791a */ /* 0x000fc80000000000 */
[----:B------:R1:W-:Y:S01]  /*1230*/  UTMACCTL.IV [UR18] ;  /* 0x00000000120079b9 */ /* 0x0003e20008000000 */
[----:B------:R-:W-:Y:S01]  /*1240*/  NOP ;  /* 0x0000000000007918 */ /* 0x000fe20000000000 */
.L_x_45:
[----:B------:R-:W-:Y:S05]  /*1250*/  @P0 BRA `(.L_x_46) ;  /* 0x00000000000c0947 */ /* 0x000fea0003800000 */
[----:B------:R0:W-:Y:S01]  /*1260*/  UTMACMDFLUSH ;  /* 0x00000000000079b7 */ /* 0x0001e20000000000 */
[----:B------:R-:W-:Y:S05]  /*1270*/  @P0 BRA `(.L_x_46) ;  /* 0x0000000000040947 */ /* 0x000fea0003800000 */
[----:B------:R-:W-:-:S04]  /*1280*/  DEPBAR.LE SB0, 0x0 ;  /* 0x000080000000791a */ /* 0x000fc80000000000 */
.L_x_46:
[----:B------:R-:W-:Y:S05]  /*1290*/  WARPSYNC.ALL ;  /* 0x0000000000007948 */ /* 0x000fea0003800000 */
[----:B---3--:R-:W-:Y:S01]  /*12a0*/  BAR.SYNC.DEFER_BLOCKING 0x0 ;  /* 0x0000000000007b1d */ /* 0x008fe20000010000 */
[----:B------:R-:W-:Y:S01]  /*12b0*/  R2UR UR36, R7 ;  /* 0x00000000072472ca */ /* 0x000fe200000e0000 */
[----:B------:R-:W-:Y:S01]  /*12c0*/  USHF.L.U32 UR13, UR38, 0x8, URZ ;  /* 0x00000008260d7899 */ /* 0x000fe2000800063f */
[----:B------:R-:W-:Y:S01]  /*12d0*/  IMAD.MOV.U32 R25, RZ, RZ, RZ ;  /* 0x000000ffff197224 */ /* 0x000fe200078e00ff */
[----:B------:R-:W-:Y:S01]  /*12e0*/  USHF.L.U32 UR23, UR39, 0x6, URZ ;  /* 0x0000000627177899 */ /* 0x000fe2000800063f */
[----:B------:R-:W-:Y:S01]  /*12f0*/  CS2R R26, SRZ ;  /* 0x00000000001a7805 */ /* 0x000fe2000001ff00 */
[----:B------:R-:W-:Y:S01]  /*1300*/  VOTEU.ALL UP0, P2 ;  /* 0x00000000003f7886 */ /* 0x000fe20001000000 */
[----:B------:R-:W-:Y:S01]  /*1310*/  UMOV UR4, 0x1 ;  /* 0x0000000100047882 */ /* 0x000fe20000000000 */
[----:B------:R-:W-:-:S02]  /*1320*/  CS2R R28, SRZ ;  /* 0x00000000001c7805 */ /* 0x000fc4000001ff00 */
[----:B------:R-:W-:Y:S02]  /*1330*/  CS2R R30, SRZ ;  /* 0x00000000001e7805 */ /* 0x000fe4000001ff00 */
[----:B------:R-:W-:Y:S01]  /*1340*/  CS2R R32, SRZ ;  /* 0x0000000000207805 */ /* 0x000fe2000001ff00 */
[----:B------:R-:W-:-:S04]  /*1350*/  @!UP0 UIADD3 UR4, -UR4, 0x100000, URZ ;  /* 0x0010000004048890 */ /* 0x000fc8000fffe13f */
[----:B------:R-:W-:Y:S02]  /*1360*/  @!UP0 USHF.L.U32 UR5, UR4, 0xb, URZ ;  /* 0x0000000b04058899 */ /* 0x000fe4000800063f */
[----:B------:R-:W-:Y:S01]  /*1370*/  @!UP0 USHF.L.U32 UR4, UR4, 0x1, URZ ;  /* 0x0000000104048899 */ /* 0x000fe2000800063f */
[----:B------:R-:W-:Y:S01]  /*1380*/  CS2R R34, SRZ ;  /* 0x0000000000227805 */ /* 0x000fe2000001ff00 */
[----:B------:R-:W-:Y:S01]  /*1390*/  VOTEU.ALL UP0, P2 ;  /* 0x00000000003f7886 */ /* 0x000fe20001000000 */
[----:B------:R-:W-:Y:S02]  /*13a0*/  CS2R R36, SRZ ;  /* 0x0000000000247805 */ /* 0x000fe4000001ff00 */
[----:B------:R-:W-:Y:S02]  /*13b0*/  CS2R R38, SRZ ;  /* 0x0000000000267805 */ /* 0x000fe4000001ff00 */
[----:B------:R-:W-:Y:S02]  /*13c0*/  CS2R R40, SRZ ;  /* 0x0000000000287805 */ /* 0x000fe4000001ff00 */
[----:B------:R-:W-:-:S02]  /*13d0*/  CS2R R42, SRZ ;  /* 0x00000000002a7805 */ /* 0x000fc4000001ff00 */
[----:B------:R-:W-:Y:S02]  /*13e0*/  CS2R R44, SRZ ;  /* 0x00000000002c7805 */ /* 0x000fe4000001ff00 */
[----:B------:R-:W-:Y:S02]  /*13f0*/  CS2R R46, SRZ ;  /* 0x00000000002e7805 */ /* 0x000fe4000001ff00 */
[----:B------:R-:W-:Y:S02]  /*1400*/  CS2R R48, SRZ ;  /* 0x0000000000307805 */ /* 0x000fe4000001ff00 */
[----:B------:R-:W-:Y:S02]  /*1410*/  CS2R R50, SRZ ;  /* 0x0000000000327805 */ /* 0x000fe4000001ff00 */
[----:B------:R-:W-:Y:S02]  /*1420*/  CS2R R52, SRZ ;  /* 0x0000000000347805 */ /* 0x000fe4000001ff00 */
[----:B------:R-:W-:Y:S01]  /*1430*/  CS2R R54, SRZ ;  /* 0x0000000000367805 */ /* 0x000fe2000001ff00 */
[----:B------:R-:W3:Y:S02]  /*1440*/  FENCE.VIEW.ASYNC.S ;  /* 0x00000000000073c6 */ /* 0x000ee40000000000 */
[----:B---3--:R3:W1:Y:S01]  /*1450*/  @!UP0 SYNCS.EXCH.64 URZ, [UR12+0xa000], UR4 ;  /* 0x00a000040c3f85b2 */ /* 0x0086620008000100 */
[----:B------:R-:W-:-:S02]  /*1460*/  CS2R R56, SRZ ;  /* 0x0000000000387805 */ /* 0x000fc4000001ff00 */
[----:B------:R-:W-:Y:S02]  /*1470*/  CS2R R58, SRZ ;  /* 0x00000000003a7805 */ /* 0x000fe4000001ff00 */
[----:B------:R-:W-:Y:S02]  /*1480*/  CS2R R60, SRZ ;  /* 0x00000000003c7805 */ /* 0x000fe4000001ff00 */
        /* <DEDUP_REMOVED lines=12> */
[----:B------:R-:W-:Y:S01]  /*1550*/  CS2R R86, SRZ ;  /* 0x0000000000567805 */ /* 0x000fe2000001ff00 */
[----:B-1----:R-:W-:Y:S06]  /*1560*/  @!P1 BRA `(.L_x_47) ;  /* 0x0000000400849947 */ /* 0x002fec0003800000 */
[----:B---3--:R-:W-:Y:S01]  /*1570*/  UIADD3 UR5, UR12, 0x8000, URZ ;  /* 0x000080000c057890 */ /* 0x008fe2000fffe03f */
[----:B------:R-:W-:Y:S01]  /*1580*/  CS2R R24, SRZ ;  /* 0x0000000000187805 */ /* 0x000fe2000001ff00 */
[----:B------:R-:W-:Y:S01]  /*1590*/  UMOV UR4, URZ ;  /* 0x0000003f00047c82 */ /* 0x000fe20008000000 */
[----:B------:R-:W-:Y:S01]  /*15a0*/  CS2R R26, SRZ ;  /* 0x00000000001a7805 */ /* 0x000fe2000001ff00 */
[----:B------:R-:W-:Y:S01]  /*15b0*/  USHF.R.U32.HI UR5, URZ, 0x4, UR5 ;  /* 0x000000043f057899 */ /* 0x000fe20008011605 */
[----:B------:R-:W-:Y:S02]  /*15c0*/  CS2R R28, SRZ ;  /* 0x00000000001c7805 */ /* 0x000fe4000001ff00 */
[----:B------:R-:W-:Y:S02]  /*15d0*/  CS2R R30, SRZ ;  /* 0x00000000001e7805 */ /* 0x000fe4000001ff00 */
[----:B------:R-:W-:Y:S01]  /*15e0*/  CS2R R32, SRZ ;  /* 0x0000000000207805 */ /* 0x000fe2000001ff00 */
[----:B------:R-:W-:Y:S01]  /*15f0*/  USGXT.U32 UR37, UR5, 0xe ;  /* 0x0000000e0525789a */ /* 0x000fe20008000000 */
[----:B------:R-:W-:-:S02]  /*1600*/  CS2R R34, SRZ ;  /* 0x0000000000227805 */ /* 0x000fc4000001ff00 */
[----:B------:R-:W-:Y:S02]  /*1610*/  CS2R R36, SRZ ;  /* 0x0000000000247805 */ /* 0x000fe4000001ff00 */
[----:B------:R-:W-:Y:S01]  /*1620*/  CS2R R38, SRZ ;  /* 0x0000000000267805 */ /* 0x000fe2000001ff00 */
[----:B------:R-:W-:Y:S01]  /*1630*/  UIADD3 UR8, UP0, UR37, 0x2, URZ ;  /* 0x0000000225087890 */ /* 0x000fe2000ff1e03f */
[----:B------:R-:W-:Y:S02]  /*1640*/  CS2R R40, SRZ ;  /* 0x0000000000287805 */ /* 0x000fe4000001ff00 */
[----:B------:R-:W-:Y:S02]  /*1650*/  CS2R R42, SRZ ;  /* 0x00000000002a7805 */ /* 0x000fe4000001ff00 */
[----:B------:R-:W-:Y:S01]  /*1660*/  CS2R R44, SRZ ;  /* 0x00000000002c7805 */ /* 0x000fe2000001ff00 */
[----:B------:R-:W-:Y:S01]  /*1670*/  UIADD3.X UR9, UR4, 0x40000040, URZ, UP0, !UPT ;  /* 0x4000004004097890 */ /* 0x000fe200087fe43f */
        /* <DEDUP_REMOVED lines=20> */
[----:B------:R-:W-:Y:S01]  /*17c0*/  CS2R R86, SRZ ;  /* 0x0000000000567805 */ /* 0x000fe2000001ff00 */
[----:B------:R-:W-:Y:S02]  /*17d0*/  UIADD3.64 UR24, UR8, 0x2, URZ ;  /* 0x0000000208187897 */ /* 0x000fe4000fffe03f */
[----:B------:R-:W-:Y:S01]  /*17e0*/  UIADD3.64 UR28, UR8, 0x4, URZ ;  /* 0x00000004081c7897 */ /* 0x000fe2000fffe03f */
[----:B------:R-:W-:-:S11]  /*17f0*/  UMOV UR22, URZ ;  /* 0x0000003f00167c82 */ /* 0x000fd60008000000 */
.L_x_49:
[----:B------:R-:W-:Y:S01]  /*1800*/  BAR.SYNC.DEFER_BLOCKING 0x0 ;  /* 0x0000000000007b1d */ /* 0x000fe20000010000 */
[----:B------:R-:W-:Y:S01]  /*1810*/  ELECT P0, URZ, PT ;  /* 0x00000000003f782f */ /* 0x000fe20003800000 */
[----:B----4-:R-:W-:Y:S01]  /*1820*/  @!P2 IMAD.MOV.U32 R2, RZ, RZ, 0xa000 ;  /* 0x0000a000ff02a424 */ /* 0x010fe200078e00ff */
[----:B------:R-:W-:Y:S02]  /*1830*/  ELECT P1, URZ, PT ;  /* 0x00000000003f782f */ /* 0x000fe40003820000 */
[C---:B------:R-:W-:Y:S01]  /*1840*/  ISETP.LT.U32.AND P0, PT, R6.reuse, 0x20, P0 ;  /* 0x000000200600780c */ /* 0x040fe20000701070 */
[----:B------:R-:W-:Y:S01]  /*1850*/  ULOP3.LUT UR34, UR36, 0x3, URZ, 0xc0, !UPT ;  /* 0x0000000324227892 */ /* 0x000fe2000f8ec03f */
[----:B------:R-:W-:Y:S01]  /*1860*/  ISETP.LT.U32.AND P1, PT, R6, 0x80, P1 ;  /* 0x000000800600780c */ /* 0x000fe20000f21070 */
[----:B------:R-:W-:Y:S02]  /*1870*/  UMOV UR35, UR22 ;  /* 0x0000001600237c82 */ /* 0x000fe40008000000 */
[----:B------:R-:W-:-:S02]  /*1880*/  ULEA UR32, UR34, UR12, 0xd ;  /* 0x0000000c22207291 */ /* 0x000fc4000f8e683f */
[----:B------:R-:W-:-:S06]  /*1890*/  ULEA UR34, UR34, UR13, 0x6 ;  /* 0x0000000d22227291 */ /* 0x000fcc000f8e303f */
[----:B------:R-:W-:Y:S01]  /*18a0*/  VOTEU.ANY UP0, P0 ;  /* 0x00000000003f7886 */ /* 0x000fe20000000100 */
[----:B------:R-:W-:Y:S01]  /*18b0*/  VOTEU.ANY UP2, P0 ;  /* 0x00000000003f7886 */ /* 0x000fe20000040100 */
[----:B------:R-:W-:Y:S01]  /*18c0*/  VOTEU.ANY UP1, P1 ;  /* 0x00000000003f7886 */ /* 0x000fe20000820100 */
[----:B------:R-:W-:Y:S02]  /*18d0*/  VOTEU.ANY UP3, P1 ;  /* 0x00000000003f7886 */ /* 0x000fe40000860100 */
[----:B------:R-:W-:Y:S02]  /*18e0*/  @UP0 UIADD3 UR20, UR12, 0x8000, URZ ;  /* 0x000080000c140890 */ /* 0x000fe4000fffe03f */
[----:B------:R1:W-:Y:S01]  /*18f0*/  @!P2 SYNCS.ARRIVE.TRANS64 RZ, [UR12+0xa000], R2 ;  /* 0x00a00002ffffa9a7 */ /* 0x0003e2000800000c */
[----:B------:R-:W-:Y:S01]  /*1900*/  @UP0 UIADD3 UR21, UR12, 0xa000, URZ ;  /* 0x0000a0000c150890 */ /* 0x000fe2000fffe03f */
[----:B------:R-:W-:Y:S01]  /*1910*/  @UP0 UMOV UR4, UR14 ;  /* 0x0000000e00040c82 */ /* 0x000fe20008000000 */
[----:B------:R-:W-:Y:S01]  /*1920*/  @UP0 UMOV UR5, UR15 ;  /* 0x0000000f00050c82 */ /* 0x000fe20008000000 */
[----:B------:R-:W-:Y:S01]  /*1930*/  BAR.SYNC.DEFER_BLOCKING 0x0 ;  /* 0x0000000000007b1d */ /* 0x000fe20000010000 */
[----:B------:R-:W-:Y:S01]  /*1940*/  @UP1 UIADD3 UR33, UR12, 0xa000, URZ ;  /* 0x0000a0000c211890 */ /* 0x000fe2000fffe03f */
[----:B-1----:R-:W-:-:S04]  /*1950*/  SHF.L.U32 R2, R10, 0x1f, RZ ;  /* 0x0000001f0a027819 */ /* 0x002fc800000006ff */
[----:B------:R-:W-:Y:S01]  /*1960*/  @UP1 UMOV UR6, UR16 ;  /* 0x0000001000061c82 */ /* 0x000fe20008000000 */
[----:B------:R-:W-:Y:S01]  /*1970*/  @UP1 UMOV UR7, UR17 ;  /* 0x0000001100071c82 */ /* 0x000fe20008000000 */
[----:B------:R1:W-:Y:S01]  /*1980*/  @UP2 UTMALDG.2D [UR20], [UR4] ;  /* 0x00000014040025b4 */ /* 0x0003e20008008000 */
[----:B------:R3:W-:Y:S06]  /*1990*/  MEMBAR.ALL.CTA ;  /* 0x0000000000007992 */ /* 0x0007ec0000008000 */
[----:B---3--:R-:W3:Y:S02]  /*19a0*/  FENCE.VIEW.ASYNC.S ;  /* 0x00000000000073c6 */ /* 0x008ee40000000000 */
[----:B---3--:R-:W-:Y:S06]  /*19b0*/  BAR.SYNC.DEFER_BLOCKING 0x0 ;  /* 0x0000000000007b1d */ /* 0x008fec0000010000 */
[----:B------:R1:W-:Y:S02]  /*19c0*/  @UP3 UTMALDG.2D [UR32], [UR6] ;  /* 0x00000020060035b4 */ /* 0x0003e40008008000 */
[----:B------:R-:W-:Y:S06]  /*19d0*/  BAR.SYNC.DEFER_BLOCKING 0x0 ;  /* 0x0000000000007b1d */ /* 0x000fec0000010000 */
[----:B------:R-:W3:Y:S02]  /*19e0*/  SYNCS.PHASECHK.TRANS64.TRYWAIT P0, [UR12+0xa000], R2 ;  /* 0x00a00002ff0075a7 */ /* 0x000ee4000800014c */
[----:B-1-3--:R-:W-:Y:S05]  /*19f0*/  @!P0 BRA `(.L_x_48) ;  /* 0x0000000400908947 */ /* 0x00afea0003800000 */
.L_x_50:
[----:B------:R-:W-:Y:S01]  /*1a00*/  USHF.L.U32 UR4, UR36, 0x8, URZ ;  /* 0x0000000824047899 */ /* 0x000fe2000800063f */
[----:B------:R-:W-:Y:S02]  /*1a10*/  WARPGROUP.DEPBAR.LE gsb0, 0x0 ;  /* 0x00008000000079c5 */ /* 0x000fe40000010000 */
[----:B------:R-:W-:Y:S01]  /*1a20*/  WARPGROUP.ARRIVE ;  /* 0x00000000000079c5 */ /* 0x000fe20000000000 */
[----:B------:R-:W-:Y:S01]  /*1a30*/  ULOP3.LUT UR4, UR4, 0x400, URZ, 0xc0, !UPT ;  /* 0x0000040004047892 */ /* 0x000fe2000f8ec03f */
[----:B------:R-:W1:Y:S01]  /*1a40*/  LDC R2, c[0x0][0x230] ;  /* 0x00008c00ff027b82 */ /* 0x000e620000000800 */
[----:B------:R-:W-:Y:S01]  /*1a50*/  UMOV UR5, 0x40000040 ;  /* 0x4000004000057882 */ /* 0x000fe20000000000 */
[----:B------:R-:W-:Y:S01]  /*1a60*/  UMOV UR7, 0x40000040 ;  /* 0x4000004000077882 */ /* 0x000fe20000000000 */
[----:B------:R-:W-:Y:S01]  /*1a70*/  ULEA.HI UR4, UR12, UR4, URZ, 0x1c ;  /* 0x000000040c047291 */ /* 0x000fe2000f8fe03f */
[----:B------:R-:W-:Y:S01]  /*1a80*/  LOP3.LUT R10, R10, 0x1, RZ, 0x3c, !PT ;  /* 0x000000010a0a7812 */ /* 0x000fe200078e3cff */
[----:B------:R-:W-:-:S02]  /*1a90*/  UIADD3 UR22, UR22, 0x40, URZ ;  /* 0x0000004016167890 */ /* 0x000fc4000fffe03f */
[----:B------:R-:W-:-:S03]  /*1aa0*/  ULOP3.LUT UR10, UR4, 0x3fff, URZ, 0xc0, !UPT ;  /* 0x00003fff040a7892 */ /* 0x000fc6000f8ec03f */
[----:B------:R-:W-:Y:S01]  /*1ab0*/  UMOV UR4, UR37 ;  /* 0x0000002500047c82 */ /* 0x000fe20008000000 */
[----:B------:R-:W-:Y:S02]  /*1ac0*/  ULOP3.LUT UR6, UR10, 0x2000000, URZ, 0xfc, !UPT ;  /* 0x020000000a067892 */ /* 0x000fe4000f8efc3f */
[----:B------:R-:W-:-:S07]  /*1ad0*/  UIADD3 UR10, UP0, UR10, 0x2000080, URZ ;  /* 0x020000800a0a7890 */ /* 0x000fce000ff1e03f */
[----:B------:R-:W-:Y:S01]  /*1ae0*/  HGMMA.64x128x16.F32 R24, gdesc[UR4].tnspB, R24 ;  /* 0x41e00000041879f0 */ /* 0x000fe20008700818 */
[----:B------:R-:W-:Y:S02]  /*1af0*/  UMOV UR4, URZ ;  /* 0x0000003f00047c82 */ /* 0x000fe40008000000 */
[----:B------:R-:W-:Y:S01]  /*1b00*/  UIADD3.X UR11, UR4, 0x40000040, URZ, UP0, !UPT ;  /* 0x40000040040b7890 */ /* 0x000fe200087fe43f */
[----:B-1----:R-:W-:-:S03]  /*1b10*/  ISETP.LE.AND P0, PT, R2, UR22, PT ;  /* 0x0000001602007c0c */ /* 0x002fc6000bf03270 */
[----:B------:R-:W-:Y:S02]  /*1b20*/  UIADD3.64 UR26, UR10, 0x80, URZ ;  /* 0x000000800a1a7897 */ /* 0x000fe4000fffe03f */
[----:B------:R-:W-:-:S03]  /*1b30*/  UIADD3.64 UR30, UR10, 0x100, URZ ;  /* 0x000001000a1e7897 */ /* 0x000fc6000fffe03f */
[----:B------:R-:W-:-:S12]  /*1b40*/  HGMMA.64x128x16.F32 R24, gdesc[UR8].tnspB, R24 ;  /* 0x41e00000081879f0 */ /* 0x000fd80008700818 */
[----:B------:R-:W-:-:S12]  /*1b50*/  HGMMA.64x128x16.F32 R24, gdesc[UR24].tnspB, R24 ;  /* 0x41e00000181879f0 */ /* 0x000fd80008700818 */
[----:B------:R-:W-:Y:S01]  /*1b60*/  HGMMA.64x128x16.F32 R24, gdesc[UR28].tnspB, R24, gsb0 ;  /* 0x41e000001c1879f0 */ /* 0x000fe20008000818 */
[----:B------:R-:W-:Y:S05]  /*1b70*/  @!P0 BRA `(.L_x_49) ;  /* 0xfffffffc00208947 */ /* 0x000fea000383ffff */
.L_x_47:
[C---:B----4-:R-:W-:Y:S01]  /*1b80*/  IMAD.SHL.U32 R2, R0.reuse, 0x80, RZ ;  /* 0x0000008000027824 */ /* 0x050fe200078e00ff */
[----:B------:R-:W-:Y:S02]  /*1b90*/  WARPGROUP.DEPBAR.LE gsb0, 0x0 ;  /* 0x00008000000079c5 */ /* 0x000fe40000010000 */
[----:B------:R-:W-:Y:S01]  /*1ba0*/  IMAD.SHL.U32 R3, R0, 0x40, RZ ;  /* 0x0000004000037824 */ /* 0x000fe200078e00ff */
[----:B------:R-:W-:Y:S01]  /*1bb0*/  BAR.SYNC.DEFER_BLOCKING 0x0 ;  /* 0x0000000000007b1d */ /* 0x000fe20000010000 */
[----:B------:R-:W-:Y:S02]  /*1bc0*/  LOP3.LUT R2, R2, 0x4780, RZ, 0xc0, !PT ;  /* 0x0000478002027812 */ /* 0x000fe400078ec0ff */
[----:B------:R-:W-:Y:S02]  /*1bd0*/  ELECT P0, URZ, PT ;  /* 0x00000000003f782f */ /* 0x000fe40003800000 */
[----:B------:R-:W-:Y:S01]  /*1be0*/  F2FP.F16.F32.PACK_AB R24, R25, R24 ;  /* 0x000000181918723e */ /* 0x000fe200000000ff */
[----:B------:R-:W-:Y:S01]  /*1bf0*/  ULOP3.LUT UR36, UR36, 0x3, URZ, 0xc0, !UPT ;  /* 0x0000000324247892 */ /* 0x000fe2000f8ec03f */
[----:B------:R-:W-:Y:S01]  /*1c00*/  LOP3.LUT R4, R2, 0x1800, R3, 0xf8, !PT ;  /* 0x0000180002047812 */ /* 0x000fe200078ef803 */
[----:B------:R-:W-:Y:S01]  /*1c10*/  IMAD.SHL.U32 R2, R0, 0x10, RZ ;  /* 0x0000001000027824 */ /* 0x000fe200078e00ff */
[----:B------:R-:W-:Y:S01]  /*1c20*/  F2FP.F16.F32.PACK_AB R25, R27, R26 ;  /* 0x0000001a1b19723e */ /* 0x000fe200000000ff */
[----:B------:R-:W-:Y:S01]  /*1c30*/  ULEA UR8, UR36, UR12, 0xd ;  /* 0x0000000c24087291 */ /* 0x000fe2000f8e683f */
[----:B------:R-:W-:Y:S01]  /*1c40*/  F2FP.F16.F32.PACK_AB R56, R57, R56 ;  /* 0x000000383938723e */ /* 0x000fe200000000ff */
[----:B------:R-:W-:Y:S01]  /*1c50*/  ULEA UR9, UR36, UR13, 0x6 ;  /* 0x0000000d24097291 */ /* 0x000fe2000f8e303f */
[----:B------:R-:W-:Y:S01]  /*1c60*/  LOP3.LUT R3, R2, 0x70, RZ, 0xc0, !PT ;  /* 0x0000007002037812 */ /* 0x000fe200078ec0ff */
[----:B------:R-:W-:Y:S01]  /*1c70*/  UMOV UR10, UR23 ;  /* 0x00000017000a7c82 */ /* 0x000fe20008000000 */
[----:B------:R-:W-:-:S02]  /*1c80*/  F2FP.F16.F32.PACK_AB R26, R29, R28 ;  /* 0x0000001c1d1a723e */ /* 0x000fc400000000ff */
[----:B------:R-:W-:Y:S02]  /*1c90*/  LOP3.LUT R3, R3, 0x10, R0, 0x78, !PT ;  /* 0x0000001003037812 */ /* 0x000fe400078e7800 */
[----:B------:R-:W-:Y:S02]  /*1ca0*/  F2FP.F16.F32.PACK_AB R27, R31, R30 ;  /* 0x0000001e1f1b723e */ /* 0x000fe400000000ff */
[----:B------:R-:W-:Y:S02]  /*1cb0*/  LOP3.LUT R3, R4, R3, RZ, 0xfc, !PT ;  /* 0x0000000304037212 */ /* 0x000fe400078efcff */
[----:B------:R-:W-:Y:S02]  /*1cc0*/  F2FP.F16.F32.PACK_AB R32, R33, R32 ;  /* 0x000000202120723e */ /* 0x000fe400000000ff */
[C---:B------:R-:W-:Y:S01]  /*1cd0*/  LOP3.LUT R2, R3.reuse, 0x20, RZ, 0x3c, !PT ;  /* 0x0000002003027812 */ /* 0x040fe200078e3cff */
[C---:B------:R-:W-:Y:S01]  /*1ce0*/  VIADD R0, R3.reuse, UR12 ;  /* 0x0000000c03007c36 */ /* 0x040fe20008000000 */
[----:B------:R-:W-:Y:S01]  /*1cf0*/  LOP3.LUT R4, R3, 0x40, RZ, 0x3c, !PT ;  /* 0x0000004003047812 */ /* 0x000fe200078e3cff */
[----:B------:R-:W1:Y:S01]  /*1d00*/  @!P2 SYNCS.CCTL.IV [UR12+0xa000] ;  /* 0x00a00000ff00a9b1 */ /* 0x000e62000800000c */
[----:B------:R-:W-:Y:S01]  /*1d10*/  F2FP.F16.F32.PACK_AB R57, R59, R58 ;  /* 0x0000003a3b39723e */ /* 0x000fe200000000ff */
[----:B------:R-:W-:Y:S01]  /*1d20*/  VIADD R2, R2, UR12 ;  /* 0x0000000c02027c36 */ /* 0x000fe20008000000 */
[----:B------:R-:W-:Y:S01]  /*1d30*/  F2FP.F16.F32.PACK_AB R33, R35, R34 ;  /* 0x000000222321723e */ /* 0x000fe200000000ff */
[----:B------:R-:W-:Y:S01]  /*1d40*/  VIADD R4, R4, UR12 ;  /* 0x0000000c04047c36 */ /* 0x000fe20008000000 */
[----:B------:R-:W-:Y:S01]  /*1d50*/  F2FP.F16.F32.PACK_AB R58, R61, R60 ;  /* 0x0000003c3d3a723e */ /* 0x000fe200000000ff */
[----:B-1----:R-:W-:Y:S01]  /*1d60*/  STSM.16.M88.4 [R0], R24 ;  /* 0x0000001800007844 */ /* 0x002fe20000000200 */
[----:B------:R-:W-:-:S02]  /*1d70*/  F2FP.F16.F32.PACK_AB R59, R63, R62 ;  /* 0x0000003e3f3b723e */ /* 0x000fc400000000ff */
[----:B------:R-:W-:Y:S02]  /*1d80*/  F2FP.F16.F32.PACK_AB R64, R65, R64 ;  /* 0x000000404140723e */ /* 0x000fe400000000ff */
[----:B------:R-:W-:Y:S01]  /*1d90*/  LOP3.LUT R3, R3, 0x60, RZ, 0x3c, !PT ;  /* 0x0000006003037812 */ /* 0x000fe200078e3cff */
[----:B------:R-:W-:Y:S01]  /*1da0*/  STSM.16.M88.4 [R0+0x2000], R56 ;  /* 0x0020003800007844 */ /* 0x000fe20000000200 */
[----:B------:R-:W-:Y:S02]  /*1db0*/  F2FP.F16.F32.PACK_AB R34, R37, R36 ;  /* 0x000000242522723e */ /* 0x000fe400000000ff */
[----:B------:R-:W-:Y:S01]  /*1dc0*/  F2FP.F16.F32.PACK_AB R35, R39, R38 ;  /* 0x000000262723723e */ /* 0x000fe200000000ff */
[----:B------:R-:W-:Y:S01]  /*1dd0*/  VIADD R3, R3, UR12 ;  /* 0x0000000c03037c36 */ /* 0x000fe20008000000 */
[----:B------:R-:W-:Y:S02]  /*1de0*/  F2FP.F16.F32.PACK_AB R40, R41, R40 ;  /* 0x000000282928723e */ /* 0x000fe400000000ff */
[----:B------:R-:W-:Y:S01]  /*1df0*/  F2FP.F16.F32.PACK_AB R65, R67, R66 ;  /* 0x000000424341723e */ /* 0x000fe200000000ff */
[----:B------:R-:W-:Y:S01]  /*1e00*/  STSM.16.M88.4 [R2], R32 ;  /* 0x0000002002007844 */ /* 0x000fe20000000200 */
[----:B------:R-:W-:-:S02]  /*1e10*/  F2FP.F16.F32.PACK_AB R41, R43, R42 ;  /* 0x0000002a2b29723e */ /* 0x000fc400000000ff */
[----:B------:R-:W-:Y:S02]  /*1e20*/  F2FP.F16.F32.PACK_AB R66, R69, R68 ;  /* 0x000000444542723e */ /* 0x000fe400000000ff */
[----:B------:R-:W-:Y:S02]  /*1e30*/  F2FP.F16.F32.PACK_AB R67, R71, R70 ;  /* 0x000000464743723e */ /* 0x000fe400000000ff */
[----:B------:R-:W-:Y:S02]  /*1e40*/  F2FP.F16.F32.PACK_AB R72, R73, R72 ;  /* 0x000000484948723e */ /* 0x000fe400000000ff */
[----:B------:R-:W-:Y:S01]  /*1e50*/  F2FP.F16.F32.PACK_AB R42, R45, R44 ;  /* 0x0000002c2d2a723e */ /* 0x000fe200000000ff */
[----:B------:R-:W-:Y:S01]  /*1e60*/  STSM.16.M88.4 [R2+0x2000], R64 ;  /* 0x0020004002007844 */ /* 0x000fe20000000200 */
[----:B------:R-:W-:Y:S02]  /*1e70*/  F2FP.F16.F32.PACK_AB R43, R47, R46 ;  /* 0x0000002e2f2b723e */ /* 0x000fe400000000ff */
[----:B------:R-:W-:-:S02]  /*1e80*/  F2FP.F16.F32.PACK_AB R48, R49, R48 ;  /* 0x000000303130723e */ /* 0x000fc400000000ff */
[----:B------:R-:W-:Y:S01]  /*1e90*/  F2FP.F16.F32.PACK_AB R73, R75, R74 ;  /* 0x0000004a4b49723e */ /* 0x000fe200000000ff */
[----:B------:R-:W-:Y:S01]  /*1ea0*/  STSM.16.M88.4 [R4], R40 ;  /* 0x0000002804007844 */ /* 0x000fe20000000200 */
[----:B------:R-:W-:Y:S02]  /*1eb0*/  F2FP.F16.F32.PACK_AB R49, R51, R50 ;  /* 0x000000323331723e */ /* 0x000fe400000000ff */
[----:B------:R-:W-:Y:S02]  /*1ec0*/  F2FP.F16.F32.PACK_AB R74, R77, R76 ;  /* 0x0000004c4d4a723e */ /* 0x000fe400000000ff */
[----:B------:R-:W-:Y:S02]  /*1ed0*/  F2FP.F16.F32.PACK_AB R75, R79, R78 ;  /* 0x0000004e4f4b723e */ /* 0x000fe400000000ff */
[----:B------:R-:W-:Y:S02]  /*1ee0*/  F2FP.F16.F32.PACK_AB R80, R81, R80 ;  /* 0x000000505150723e */ /* 0x000fe400000000ff */
[----:B------:R-:W-:Y:S01]  /*1ef0*/  F2FP.F16.F32.PACK_AB R50, R53, R52 ;  /* 0x000000343532723e */ /* 0x000fe200000000ff */
[----:B------:R-:W-:Y:S01]  /*1f00*/  STSM.16.M88.4 [R4+0x2000], R72 ;  /* 0x0020004804007844 */ /* 0x000fe20000000200 */
[----:B------:R-:W-:-:S02]  /*1f10*/  F2FP.F16.F32.PACK_AB R51, R55, R54 ;  /* 0x000000363733723e */ /* 0x000fc400000000ff */
[----:B------:R-:W-:Y:S02]  /*1f20*/  F2FP.F16.F32.PACK_AB R81, R83, R82 ;  /* 0x000000525351723e */ /* 0x000fe400000000ff */
[----:B------:R-:W-:Y:S01]  /*1f30*/  F2FP.F16.F32.PACK_AB R82, R85, R84 ;  /* 0x000000545552723e */ /* 0x000fe200000000ff */
[----:B------:R-:W-:Y:S01]  /*1f40*/  STSM.16.M88.4 [R3], R48 ;  /* 0x0000003003007844 */ /* 0x000fe20000000200 */
[----:B------:R-:W-:Y:S02]  /*1f50*/  F2FP.F16.F32.PACK_AB R83, R87, R86 ;  /* 0x000000565753723e */ /* 0x000fe400000000ff */
[----:B------:R-:W-:-:S03]  /*1f60*/  ISETP.LT.U32.AND P0, PT, R6, 0x80, P0 ;  /* 0x000000800600780c */ /* 0x000fc60000701070 */
[----:B------:R-:W-:Y:S01]  /*1f70*/  STSM.16.M88.4 [R3+0x2000], R80 ;  /* 0x0020005003007844 */ /* 0x000fe20000000200 */
[----:B------:R1:W-:Y:S06]  /*1f80*/  MEMBAR.ALL.CTA ;  /* 0x0000000000007992 */ /* 0x0003ec0000008000 */
[----:B-1----:R-:W1:Y:S03]  /*1f90*/  FENCE.VIEW.ASYNC.S ;  /* 0x00000000000073c6 */ /* 0x002e660000000000 */
[----:B-1----:R-:W-:Y:S01]  /*1fa0*/  VOTEU.ANY UP0, P0 ;  /* 0x00000000003f7886 */ /* 0x002fe20000000100 */
[----:B------:R-:W-:-:S04]  /*1fb0*/  VOTEU.ANY UP1, P0 ;  /* 0x00000000003f7886 */ /* 0x000fc80000020100 */
[----:B---3--:R-:W-:Y:S01]  /*1fc0*/  @UP0 UMOV UR4, UR18 ;  /* 0x0000001200040c82 */ /* 0x008fe20008000000 */
[----:B------:R-:W-:Y:S01]  /*1fd0*/  @UP0 UMOV UR5, UR19 ;  /* 0x0000001300050c82 */ /* 0x000fe20008000000 */
[----:B------:R-:W-:Y:S06]  /*1fe0*/  BAR.SYNC.DEFER_BLOCKING 0x0 ;  /* 0x0000000000007b1d */ /* 0x000fec0000010000 */
[----:B------:R1:W-:Y:S01]  /*1ff0*/  @UP1 UTMASTG.2D [UR8], [UR4] ;  /* 0x00000008040013b5 */ /* 0x0003e20008008000 */
[----:B------:R0:W-:Y:S01]  /*2000*/  UTMACMDFLUSH ;  /* 0x00000000000079b7 */ /* 0x0001e20000000000 */
[----:B------:R-:W-:-:S04]  /*2010*/  DEPBAR.LE SB0, 0x0 ;  /* 0x000080000000791a */ /* 0x000fc80000000000 */
[----:B------:R-:W-:Y:S06]  /*2020*/  BAR.SYNC.DEFER_BLOCKING 0x0 ;  /* 0x0000000000007b1d */ /* 0x000fec0000010000 */
[----:B-1----:R-:W-:Y:S05]  /*2030*/  EXIT ;  /* 0x000000000000794d */ /* 0x002fea0003800000 */
.L_x_48:
[----:B------:R-:W1:Y:S02]  /*2040*/  SYNCS.PHASECHK.TRANS64.TRYWAIT P0, [UR12+0xa000], R2 ;  /* 0x00a00002ff0075a7 */ /* 0x000e64000800014c */
[----:B-1----:R-:W-:Y:S05]  /*2050*/  @!P0 BRA `(.L_x_48) ;  /* 0xfffffffc00f88947 */ /* 0x002fea000383ffff */
[----:B------:R-:W-:Y:S05]  /*2060*/  BRA `(.L_x_50) ;  /* 0xfffffff800647947 */ /* 0x000fea000383ffff */
.L_x_51:
[----:B------:R-:W-:-:S00]  /*2070*/  BRA `(.L_x_51) ;  /* 0xfffffffc00fc7947 */ /* 0x000fc0000383ffff */
[----:B------:R-:W-:-:S00]  /*2080*/  NOP ;  /* 0x0000000000007918 */ /* 0x000fc00000000000 */
[----:B------:R-:W-:-:S00]  /*2090*/  NOP ;  /* 0x0000000000007918 */ /* 0x000fc00000000000 */
[----:B------:R-:W-:-:S00]  /*20a0*/  NOP ;  /* 0x0000000000007918 */ /* 0x000fc00000000000 */
[----:B------:R-:W-:-:S00]  /*20b0*/  NOP ;  /* 0x0000000000007918 */ /* 0x000fc00000000000 */
[----:B------:R-:W-:-:S00]  /*20c0*/  NOP ;  /* 0x0000000000007918 */ /* 0x000fc00000000000 */
[----:B------:R-:W-:-:S00]  /*20d0*/  NOP ;  /* 0x0000000000007918 */ /* 0x000fc00000000000 */
[----:B------:R-:W-:-:S00]  /*20e0*/  NOP ;  /* 0x0000000000007918 */ /* 0x000fc00000000000 */
[----:B------:R-:W-:-:S00]  /*20f0*/  NOP ;  /* 0x0000000000007918 */ /* 0x000fc00000000000 */
.L_x_52:


//--------------------- .nv.shared.gluon_wgmma    --------------------------
	.section	.nv.shared.gluon_wgmma,"aw",@nobits
	.sectionflags	@""
	.align	16
	.zero		1024


//--------------------- .nv.shared.reserved.0     --------------------------
	.section	.nv.shared.reserved.0,"aw",@nobits
	.weak		__nv_reservedSMEM_offset_0_alias
	.size		__nv_reservedSMEM_offset_0_alias, 0, 0
	.other		__nv_reservedSMEM_offset_0_alias,@"STO_CUDA_RESERVED_SHARED STV_DEFAULT"
__nv_reservedSMEM_offset_0_alias:
	.zero		0


//--------------------- .nv.constant0.gluon_wgmma --------------------------
	.section	.nv.constant0.gluon_wgmma,"a",@progbits
	.sectionflags	@""
	.align	4
.nv.constant0.gluon_wgmma:
	.zero		608


//--------------------- SYMBOLS --------------------------

	.type		.nv.reservedSmem.offset0,@object
	.size		.nv.reservedSmem.offset0,0x4
